// auto-generated by cutlass_sweep.gemm — config: {"arch": "sm_90", "cluster_m": 1, "cluster_n": 1, "dtype": "tf32", "stages": 5, "tile_k": 64, "tile_m": 256, "tile_n": 128}
#include "cutlass/cutlass.h"
#include "cutlass/gemm/collective/collective_builder.hpp"
#include "cutlass/gemm/device/gemm_universal_adapter.h"
#include "cutlass/gemm/kernel/gemm_universal.hpp"
#include "cutlass/epilogue/collective/collective_builder.hpp"

using ElemA = cutlass::tfloat32_t;
using ElemB = cutlass::tfloat32_t;
using ElemCD = cutlass::tfloat32_t;
using Acc  = float;
using TileShape    = cute::Shape<cute::_256, cute::_128, cute::_64>;
using ClusterShape = cute::Shape<cute::_1, cute::_1, cute::_1>;

using CollectiveEpilogue = typename cutlass::epilogue::collective::CollectiveBuilder<
    cutlass::arch::Sm90, cutlass::arch::OpClassTensorOp,
    TileShape, ClusterShape,
    cutlass::epilogue::collective::EpilogueTileAuto,
    Acc, Acc,
    ElemCD, cutlass::layout::RowMajor, 128 / cutlass::sizeof_bits<ElemCD>::value,
    ElemCD, cutlass::layout::RowMajor, 128 / cutlass::sizeof_bits<ElemCD>::value,
    cutlass::epilogue::collective::EpilogueScheduleAuto
  >::CollectiveOp;

using CollectiveMainloop = typename cutlass::gemm::collective::CollectiveBuilder<
    cutlass::arch::Sm90, cutlass::arch::OpClassTensorOp,
    ElemA, cutlass::layout::RowMajor, 128 / cutlass::sizeof_bits<ElemA>::value,
    ElemB, cutlass::layout::ColumnMajor, 128 / cutlass::sizeof_bits<ElemB>::value,
    Acc,
    TileShape, ClusterShape,
    cutlass::gemm::collective::StageCount<5>,
    cutlass::gemm::collective::KernelScheduleAuto
  >::CollectiveOp;

using GemmKernel = cutlass::gemm::kernel::GemmUniversal<
    cute::Shape<int,int,int,int>,
    CollectiveMainloop,
    CollectiveEpilogue
>;
using Gemm = cutlass::gemm::device::GemmUniversalAdapter<GemmKernel>;

// Force the device kernel symbol into the cubin without needing a host main.
auto* _anchor = &cutlass::device_kernel<GemmKernel>;


// ===== COMPILED SASS (sm_90a) =====

	.target	sm_90a

	.elftype	@"ET_EXEC"


//--------------------- .note.nv.tkinfo           --------------------------
	.section	.note.nv.tkinfo,"",@"SHT_NOTE"
	.sectionflags	@"SHF_NOTE_NV_TKINFO"
	.tkinfo
        /*0018*/ 	.word	0x00000002
        /*0030*/ 	.string	""
        /*0030*/ 	.string	"ptxas"
        /*0030*/ 	.string	"Cuda compilation tools, release 13.0, V13.0.88"
        /*0030*/ 	.string	"Build cuda_13.0.r13.0/compiler.36424714_0"
        /*0030*/ 	.string	"-arch sm_90a -m 64 "



//--------------------- .note.nv.cuinfo           --------------------------
	.section	.note.nv.cuinfo,"",@"SHT_NOTE"
	.sectionflags	@"SHF_NOTE_NV_CUINFO"
        /*0018*/ 	.short	0x0002
        /*001a*/ 	.short	0x005a
        /*001c*/ 	.short	0x0082
	.zero		2


//--------------------- .nv.info                  --------------------------
	.section	.nv.info,"",@"SHT_CUDA_INFO"
	.align	4


	//----- nvinfo : EIATTR_REGCOUNT
	.align		4
        /*0000*/ 	.byte	0x04, 0x2f
        /*0002*/ 	.short	(.L_15 - .L_14)
	.align		4
.L_14:
        /*0004*/ 	.word	index@(_ZN7cutlass13device_kernelINS_4gemm6kernel13GemmUniversalIN4cute5tupleIJiiiiEEENS1_10collective13CollectiveMmaINS1_34MainloopSm90TmaGmmaWarpSpecializedILi5ENS5_IJNS4_1CILi1EEESB_SB_EEENS1_35KernelTmaWarpSpecializedCooperativeEEENS5_IJNSA_ILi256EEENSA_ILi128EEENSA_ILi64EEEEEENS_10tfloat32_tENS5_IJlSB_lEEESJ_SK_NS4_8TiledMMAINS4_8MMA_AtomIJNS4_4SM904GMMA30MMA_64x128x8_F32TF32TF32_SS_TNILNSO_7ScaleInE1ELSQ_1EEEEEENS4_6LayoutINS5_IJNSA_ILi2EEESB_SB_EEENS5_IJSB_NSA_ILi0EEESW_EEEEENS5_IJNS4_10UnderscoreESZ_SZ_EEEEENS4_13SM90_TMA_LOADENS4_14ComposedLayoutINS4_7SwizzleILi3ELi4ELi3EEENS4_18smem_ptr_flag_bitsILi32EEENST_INS5_IJNSA_ILi8EEENSA_ILi32EEEEEENS5_IJS19_SB_EEEEEEEvNS4_8identityES12_S1D_vS1E_EENS_8epilogue10collective6detail29Sm90TmaWarpSpecializedAdapterINS1H_15DefaultEpilogueISJ_SK_SK_NS1G_6thread17LinearCombinationISJ_Li1EffLNS1L_9ScaleType4KindE0ELNS_15FloatRoundStyleE2ESJ_EENS1_15EpilogueDefaultEEEEEvvEEEEvNT_6ParamsE)
        /*0008*/ 	.word	0x000000a8


	//----- nvinfo : EIATTR_FRAME_SIZE
	.align		4
.L_15:
        /*000c*/ 	.byte	0x04, 0x11
        /*000e*/ 	.short	(.L_17 - .L_16)
	.align		4
.L_16:
        /*0010*/ 	.word	index@(_ZN7cutlass13device_kernelINS_4gemm6kernel13GemmUniversalIN4cute5tupleIJiiiiEEENS1_10collective13CollectiveMmaINS1_34MainloopSm90TmaGmmaWarpSpecializedILi5ENS5_IJNS4_1CILi1EEESB_SB_EEENS1_35KernelTmaWarpSpecializedCooperativeEEENS5_IJNSA_ILi256EEENSA_ILi128EEENSA_ILi64EEEEEENS_10tfloat32_tENS5_IJlSB_lEEESJ_SK_NS4_8TiledMMAINS4_8MMA_AtomIJNS4_4SM904GMMA30MMA_64x128x8_F32TF32TF32_SS_TNILNSO_7ScaleInE1ELSQ_1EEEEEENS4_6LayoutINS5_IJNSA_ILi2EEESB_SB_EEENS5_IJSB_NSA_ILi0EEESW_EEEEENS5_IJNS4_10UnderscoreESZ_SZ_EEEEENS4_13SM90_TMA_LOADENS4_14ComposedLayoutINS4_7SwizzleILi3ELi4ELi3EEENS4_18smem_ptr_flag_bitsILi32EEENST_INS5_IJNSA_ILi8EEENSA_ILi32EEEEEENS5_IJS19_SB_EEEEEEEvNS4_8identityES12_S1D_vS1E_EENS_8epilogue10collective6detail29Sm90TmaWarpSpecializedAdapterINS1H_15DefaultEpilogueISJ_SK_SK_NS1G_6thread17LinearCombinationISJ_Li1EffLNS1L_9ScaleType4KindE0ELNS_15FloatRoundStyleE2ESJ_EENS1_15EpilogueDefaultEEEEEvvEEEEvNT_6ParamsE)
        /*0014*/ 	.word	0x00000000


	//----- nvinfo : EIATTR_MIN_STACK_SIZE
	.align		4
.L_17:
        /*0018*/ 	.byte	0x04, 0x12
        /*001a*/ 	.short	(.L_19 - .L_18)
	.align		4
.L_18:
        /*001c*/ 	.word	index@(_ZN7cutlass13device_kernelINS_4gemm6kernel13GemmUniversalIN4cute5tupleIJiiiiEEENS1_10collective13CollectiveMmaINS1_34MainloopSm90TmaGmmaWarpSpecializedILi5ENS5_IJNS4_1CILi1EEESB_SB_EEENS1_35KernelTmaWarpSpecializedCooperativeEEENS5_IJNSA_ILi256EEENSA_ILi128EEENSA_ILi64EEEEEENS_10tfloat32_tENS5_IJlSB_lEEESJ_SK_NS4_8TiledMMAINS4_8MMA_AtomIJNS4_4SM904GMMA30MMA_64x128x8_F32TF32TF32_SS_TNILNSO_7ScaleInE1ELSQ_1EEEEEENS4_6LayoutINS5_IJNSA_ILi2EEESB_SB_EEENS5_IJSB_NSA_ILi0EEESW_EEEEENS5_IJNS4_10UnderscoreESZ_SZ_EEEEENS4_13SM90_TMA_LOADENS4_14ComposedLayoutINS4_7SwizzleILi3ELi4ELi3EEENS4_18smem_ptr_flag_bitsILi32EEENST_INS5_IJNSA_ILi8EEENSA_ILi32EEEEEENS5_IJS19_SB_EEEEEEEvNS4_8identityES12_S1D_vS1E_EENS_8epilogue10collective6detail29Sm90TmaWarpSpecializedAdapterINS1H_15DefaultEpilogueISJ_SK_SK_NS1G_6thread17LinearCombinationISJ_Li1EffLNS1L_9ScaleType4KindE0ELNS_15FloatRoundStyleE2ESJ_EENS1_15EpilogueDefaultEEEEEvvEEEEvNT_6ParamsE)
        /*0020*/ 	.word	0x00000000
.L_19:


//--------------------- .nv.compat                --------------------------
	.section	.nv.compat,"",@"SHT_CUDA_COMPAT_INFO"
	.align	4
        /*0000*/ 	.byte	0x02, 0x09, 0x01, 0x00, 0x02, 0x02, 0x04, 0x00, 0x02, 0x05, 0x05, 0x00, 0x03, 0x07, 0x01, 0x01
        /*0010*/ 	.byte	0x02, 0x03, 0x01, 0x00, 0x02, 0x06, 0x01, 0x00, 0x04, 0x0b, 0x08, 0x00, 0x00, 0x00, 0x00, 0x00
        /*0020*/ 	.byte	0x00, 0x00, 0x00, 0x00


//--------------------- .nv.info._ZN7cutlass13device_kernelINS_4gemm6kernel13GemmUniversalIN4cute5tupleIJiiiiEEENS1_10collective13CollectiveMmaINS1_34MainloopSm90TmaGmmaWarpSpecializedILi5ENS5_IJNS4_1CILi1EEESB_SB_EEENS1_35KernelTmaWarpSpecializedCooperativeEEENS5_IJNSA_ILi256EEENSA_ILi128EEENSA_ILi64EEEEEENS_10tfloat32_tENS5_IJlSB_lEEESJ_SK_NS4_8TiledMMAINS4_8MMA_AtomIJNS4_4SM904GMMA30MMA_64x128x8_F32TF32TF32_SS_TNILNSO_7ScaleInE1ELSQ_1EEEEEENS4_6LayoutINS5_IJNSA_ILi2EEESB_SB_EEENS5_IJSB_NSA_ILi0EEESW_EEEEENS5_IJNS4_10UnderscoreESZ_SZ_EEEEENS4_13SM90_TMA_LOADENS4_14ComposedLayoutINS4_7SwizzleILi3ELi4ELi3EEENS4_18smem_ptr_flag_bitsILi32EEENST_INS5_IJNSA_ILi8EEENSA_ILi32EEEEEENS5_IJS19_SB_EEEEEEEvNS4_8identityES12_S1D_vS1E_EENS_8epilogue10collective6detail29Sm90TmaWarpSpecializedAdapterINS1H_15DefaultEpilogueISJ_SK_SK_NS1G_6thread17LinearCombinationISJ_Li1EffLNS1L_9ScaleType4KindE0ELNS_15FloatRoundStyleE2ESJ_EENS1_15EpilogueDefaultEEEEEvvEEEEvNT_6ParamsE --------------------------
	.section	.nv.info._ZN7cutlass13device_kernelINS_4gemm6kernel13GemmUniversalIN4cute5tupleIJiiiiEEENS1_10collective13CollectiveMmaINS1_34MainloopSm90TmaGmmaWarpSpecializedILi5ENS5_IJNS4_1CILi1EEESB_SB_EEENS1_35KernelTmaWarpSpecializedCooperativeEEENS5_IJNSA_ILi256EEENSA_ILi128EEENSA_ILi64EEEEEENS_10tfloat32_tENS5_IJlSB_lEEESJ_SK_NS4_8TiledMMAINS4_8MMA_AtomIJNS4_4SM904GMMA30MMA_64x128x8_F32TF32TF32_SS_TNILNSO_7ScaleInE1ELSQ_1EEEEEENS4_6LayoutINS5_IJNSA_ILi2EEESB_SB_EEENS5_IJSB_NSA_ILi0EEESW_EEEEENS5_IJNS4_10UnderscoreESZ_SZ_EEEEENS4_13SM90_TMA_LOADENS4_14ComposedLayoutINS4_7SwizzleILi3ELi4ELi3EEENS4_18smem_ptr_flag_bitsILi32EEENST_INS5_IJNSA_ILi8EEENSA_ILi32EEEEEENS5_IJS19_SB_EEEEEEEvNS4_8identityES12_S1D_vS1E_EENS_8epilogue10collective6detail29Sm90TmaWarpSpecializedAdapterINS1H_15DefaultEpilogueISJ_SK_SK_NS1G_6thread17LinearCombinationISJ_Li1EffLNS1L_9ScaleType4KindE0ELNS_15FloatRoundStyleE2ESJ_EENS1_15EpilogueDefaultEEEEEvvEEEEvNT_6ParamsE,"",@"SHT_CUDA_INFO"
	.sectionflags	@""
	.align	4


	//----- nvinfo : EIATTR_CUDA_API_VERSION
	.align		4
        /*0000*/ 	.byte	0x04, 0x37
        /*0002*/ 	.short	(.L_21 - .L_20)
.L_20:
        /*0004*/ 	.word	0x00000082


	//----- nvinfo : EIATTR_KPARAM_INFO
	.align		4
.L_21:
        /*0008*/ 	.byte	0x04, 0x17
        /*000a*/ 	.short	(.L_23 - .L_22)
.L_22:
        /*000c*/ 	.word	0x00000000
        /*0010*/ 	.short	0x0000
        /*0012*/ 	.short	0x0070
        /*0014*/ 	.byte	0x00, 0xf0, 0x01, 0x10


	//----- nvinfo : EIATTR_SPARSE_MMA_MASK
	.align		4
.L_23:
        /*0018*/ 	.byte	0x03, 0x50
        /*001a*/ 	.short	0x0000


	//----- nvinfo : EIATTR_MAXREG_COUNT
	.align		4
        /*001c*/ 	.byte	0x03, 0x1b
        /*001e*/ 	.short	0x00a8


	//----- nvinfo : EIATTR_NUM_BARRIERS
	.align		4
        /*0020*/ 	.byte	0x02, 0x4c
        /*0022*/ 	.byte	0x01
	.zero		1


	//----- nvinfo : EIATTR_EXTERNS
	.align		4
        /*0024*/ 	.byte	0x04, 0x0f
        /*0026*/ 	.short	(.L_25 - .L_24)


	//   ....[0]....
	.align		4
.L_24:
        /*0028*/ 	.word	index@(__assertfail)


	//----- nvinfo : EIATTR_MERCURY_ISA_VERSION
	.align		4
.L_25:
        /*002c*/ 	.byte	0x03, 0x5f
        /*002e*/ 	.short	0x0101


	//----- nvinfo : EIATTR_INT_WARP_WIDE_INSTR_OFFSETS
	.align		4
        /*0030*/ 	.byte	0x04, 0x31
        /*0032*/ 	.short	(.L_27 - .L_26)


	//   ....[0]....
.L_26:
        /*0034*/ 	.word	0x000003d0


	//   ....[1]....
        /*0038*/ 	.word	0x00000400


	//   ....[2]....
        /*003c*/ 	.word	0x000004e0


	//----- nvinfo : EIATTR_COOP_GROUP_MASK_REGIDS
	.align		4
.L_27:
        /*0040*/ 	.byte	0x04, 0x29
        /*0042*/ 	.short	(.L_29 - .L_28)


	//   ....[0]....
.L_28:
        /*0044*/ 	.word	0xffffffff


	//   ....[1]....
        /*0048*/ 	.word	0xffffffff


	//   ....[2]....
        /*004c*/ 	.word	0xffffffff


	//   ....[3]....
        /*0050*/ 	.word	0xffffffff


	//   ....[4]....
        /*0054*/ 	.word	0xffffffff


	//----- nvinfo : EIATTR_COOP_GROUP_INSTR_OFFSETS
	.align		4
.L_29:
        /*0058*/ 	.byte	0x04, 0x28
        /*005a*/ 	.short	(.L_31 - .L_30)


	//   ....[0]....
.L_30:
        /*005c*/ 	.word	0x00000060


	//   ....[1]....
        /*0060*/ 	.word	0x00000070


	//   ....[2]....
        /*0064*/ 	.word	0x00000130


	//   ....[3]....
        /*0068*/ 	.word	0x000002e0


	//   ....[4]....
        /*006c*/ 	.word	0x00000f90


	//----- nvinfo : EIATTR_REG_RECONFIG
	.align		4
.L_31:
        /*0070*/ 	.byte	0x01, 0x54
	.zero		2


	//----- nvinfo : EIATTR_SYSCALL_OFFSETS
	.align		4
        /*0074*/ 	.byte	0x04, 0x46
        /*0076*/ 	.short	(.L_33 - .L_32)


	//   ....[0]....
.L_32:
        /*0078*/ 	.word	0x00001150


	//----- nvinfo : EIATTR_MBARRIER_INSTR_OFFSETS
	.align		4
.L_33:
        /*007c*/ 	.byte	0x04, 0x39
        /*007e*/ 	.short	(.L_35 - .L_34)


	//   ....[0]....
.L_34:
        /*0080*/ 	.word	0x00000230
        /*0084*/ 	.word	0x000000ff
        /*0088*/ 	.word	0x00000000
        /*008c*/ 	.short	0x0100
        /*008e*/ 	.byte	0x08
	.zero		1


	//   ....[1]....
        /*0090*/ 	.word	0x00000240
        /*0094*/ 	.word	0x000000ff
        /*0098*/ 	.word	0x00000028
        /*009c*/ 	.short	0x0100
        /*009e*/ 	.byte	0x08
	.zero		1


	//   ....[2]....
        /*00a0*/ 	.word	0x00000250
        /*00a4*/ 	.word	0x000000ff
        /*00a8*/ 	.word	0x00000008
        /*00ac*/ 	.short	0x0100
        /*00ae*/ 	.byte	0x08
	.zero		1


	//   ....[3]....
        /*00b0*/ 	.word	0x00000260
        /*00b4*/ 	.word	0x000000ff
        /*00b8*/ 	.word	0x00000030
        /*00bc*/ 	.short	0x0100
        /*00be*/ 	.byte	0x08
	.zero		1


	//   ....[4]....
        /*00c0*/ 	.word	0x00000270
        /*00c4*/ 	.word	0x000000ff
        /*00c8*/ 	.word	0x00000010
        /*00cc*/ 	.short	0x0100
        /*00ce*/ 	.byte	0x08
	.zero		1


	//   ....[5]....
        /*00d0*/ 	.word	0x00000280
        /*00d4*/ 	.word	0x000000ff
        /*00d8*/ 	.word	0x00000038
        /*00dc*/ 	.short	0x0100
        /*00de*/ 	.byte	0x08
	.zero		1


	//   ....[6]....
        /*00e0*/ 	.word	0x00000290
        /*00e4*/ 	.word	0x000000ff
        /*00e8*/ 	.word	0x00000018
        /*00ec*/ 	.short	0x0100
        /*00ee*/ 	.byte	0x08
	.zero		1


	//   ....[7]....
        /*00f0*/ 	.word	0x000002a0
        /*00f4*/ 	.word	0x000000ff
        /*00f8*/ 	.word	0x00000040
        /*00fc*/ 	.short	0x0100
        /*00fe*/ 	.byte	0x08
	.zero		1


	//   ....[8]....
        /*0100*/ 	.word	0x000002b0
        /*0104*/ 	.word	0x000000ff
        /*0108*/ 	.word	0x00000020
        /*010c*/ 	.short	0x0100
        /*010e*/ 	.byte	0x08
	.zero		1


	//   ....[9]....
        /*0110*/ 	.word	0x000002c0
        /*0114*/ 	.word	0x000000ff
        /*0118*/ 	.word	0x00000048
        /*011c*/ 	.short	0x0100
        /*011e*/ 	.byte	0x08
	.zero		1


	//   ....[10]....
        /*0120*/ 	.word	0x00000550
        /*0124*/ 	.word	0x000000ff
        /*0128*/ 	.word	0x00000060
        /*012c*/ 	.short	0x0100
        /*012e*/ 	.byte	0x06
	.zero		1


	//   ....[11]....
        /*0130*/ 	.word	0x000005b0
        /*0134*/ 	.word	0x000000ff
        /*0138*/ 	.word	0x00000068
        /*013c*/ 	.short	0x0100
        /*013e*/ 	.byte	0x06
	.zero		1


	//   ....[12]....
        /*0140*/ 	.word	0x000011d0
        /*0144*/ 	.word	0x00000003
        /*0148*/ 	.word	0x00000000
        /*014c*/ 	.short	0x010a
        /*014e*/ 	.byte	0x3f
	.zero		1


	//   ....[13]....
        /*0150*/ 	.word	0x00001210
        /*0154*/ 	.word	0x00000003
        /*0158*/ 	.word	0x00000000
        /*015c*/ 	.short	0x010a
        /*015e*/ 	.byte	0x3f
	.zero		1


	//   ....[14]....
        /*0160*/ 	.word	0x00001a00
        /*0164*/ 	.word	0x000000ff
        /*0168*/ 	.word	0x00000000
        /*016c*/ 	.short	0x010a
        /*016e*/ 	.byte	0x09
	.zero		1


	//   ....[15]....
        /*0170*/ 	.word	0x00001a40
        /*0174*/ 	.word	0x000000ff
        /*0178*/ 	.word	0x00000000
        /*017c*/ 	.short	0x010a
        /*017e*/ 	.byte	0x09
	.zero		1


	//   ....[16]....
        /*0180*/ 	.word	0x000020f0
        /*0184*/ 	.word	0x000000ff
        /*0188*/ 	.word	0x00000000
        /*018c*/ 	.short	0x0101
        /*018e*/ 	.byte	0x08
	.zero		1


	//   ....[17]....
        /*0190*/ 	.word	0x000022f0
        /*0194*/ 	.word	0x000000ff
        /*0198*/ 	.word	0x00000000
        /*019c*/ 	.short	0x0101
        /*019e*/ 	.byte	0x06
	.zero		1


	//   ....[18]....
        /*01a0*/ 	.word	0x0000b780
        /*01a4*/ 	.word	0x0000000e
        /*01a8*/ 	.word	0x00000028
        /*01ac*/ 	.short	0x010a
        /*01ae*/ 	.byte	0x3f
	.zero		1


	//   ....[19]....
        /*01b0*/ 	.word	0x0000bbc0
        /*01b4*/ 	.word	0x00000006
        /*01b8*/ 	.word	0x00000068
        /*01bc*/ 	.short	0x0101
        /*01be*/ 	.byte	0x3f
	.zero		1


	//   ....[20]....
        /*01c0*/ 	.word	0x0000c2f0
        /*01c4*/ 	.word	0x00000007
        /*01c8*/ 	.word	0x00000000
        /*01cc*/ 	.short	0x010a
        /*01ce*/ 	.byte	0x3f
	.zero		1


	//   ....[21]....
        /*01d0*/ 	.word	0x0000c370
        /*01d4*/ 	.word	0x00000009
        /*01d8*/ 	.word	0x00000000
        /*01dc*/ 	.short	0x010a
        /*01de*/ 	.byte	0x3f
	.zero		1


	//   ....[22]....
        /*01e0*/ 	.word	0x0000c400
        /*01e4*/ 	.word	0x00000006
        /*01e8*/ 	.word	0x00000000
        /*01ec*/ 	.short	0x010a
        /*01ee*/ 	.byte	0x3f
	.zero		1


	//   ....[23]....
        /*01f0*/ 	.word	0x0000c490
        /*01f4*/ 	.word	0x00000009
        /*01f8*/ 	.word	0x00000000
        /*01fc*/ 	.short	0x010a
        /*01fe*/ 	.byte	0x3f
	.zero		1


	//   ....[24]....
        /*0200*/ 	.word	0x0000c520
        /*0204*/ 	.word	0x00000003
        /*0208*/ 	.word	0x00000000
        /*020c*/ 	.short	0x010a
        /*020e*/ 	.byte	0x3f
	.zero		1


	//   ....[25]....
        /*0210*/ 	.word	0x0000c580
        /*0214*/ 	.word	0x00000003
        /*0218*/ 	.word	0x00000000
        /*021c*/ 	.short	0x010a
        /*021e*/ 	.byte	0x3f
	.zero		1


	//   ....[26]....
        /*0220*/ 	.word	0x0000c5e0
        /*0224*/ 	.word	0x00000004
        /*0228*/ 	.word	0x00000000
        /*022c*/ 	.short	0x010a
        /*022e*/ 	.byte	0x3f
	.zero		1


	//   ....[27]....
        /*0230*/ 	.word	0x0000c6b0
        /*0234*/ 	.word	0x0000000e
        /*0238*/ 	.word	0x00000028
        /*023c*/ 	.short	0x010a
        /*023e*/ 	.byte	0x3f
	.zero		1


	//   ....[28]....
        /*0240*/ 	.word	0x0000c780
        /*0244*/ 	.word	0x00000007
        /*0248*/ 	.word	0x00000000
        /*024c*/ 	.short	0x010a
        /*024e*/ 	.byte	0x3f
	.zero		1


	//   ....[29]....
        /*0250*/ 	.word	0x0000c7d0
        /*0254*/ 	.word	0x00000009
        /*0258*/ 	.word	0x00000000
        /*025c*/ 	.short	0x010a
        /*025e*/ 	.byte	0x3f
	.zero		1


	//   ....[30]....
        /*0260*/ 	.word	0x0000c820
        /*0264*/ 	.word	0x00000006
        /*0268*/ 	.word	0x00000000
        /*026c*/ 	.short	0x010a
        /*026e*/ 	.byte	0x3f
	.zero		1


	//   ....[31]....
        /*0270*/ 	.word	0x0000c870
        /*0274*/ 	.word	0x00000009
        /*0278*/ 	.word	0x00000000
        /*027c*/ 	.short	0x010a
        /*027e*/ 	.byte	0x3f
	.zero		1


	//----- nvinfo : EIATTR_NUM_MBARRIERS
	.align		4
.L_35:
        /*0280*/ 	.byte	0x03, 0x38
        /*0282*/ 	.short	0x000c


	//----- nvinfo : EIATTR_EXIT_INSTR_OFFSETS
	.align		4
        /*0284*/ 	.byte	0x04, 0x1c
        /*0286*/ 	.short	(.L_37 - .L_36)


	//   ....[0]....
.L_36:
        /*0288*/ 	.word	0x00000600


	//   ....[1]....
        /*028c*/ 	.word	0x00000ec0


	//   ....[2]....
        /*0290*/ 	.word	0x0000adf0


	//   ....[3]....
        /*0294*/ 	.word	0x0000b420


	//   ....[4]....
        /*0298*/ 	.word	0x0000c570


	//----- nvinfo : EIATTR_MAX_THREADS
	.align		4
.L_37:
        /*029c*/ 	.byte	0x04, 0x05
        /*029e*/ 	.short	(.L_39 - .L_38)
.L_38:
        /*02a0*/ 	.word	0x00000180
        /*02a4*/ 	.word	0x00000001
        /*02a8*/ 	.word	0x00000001


	//----- nvinfo : EIATTR_CRS_STACK_SIZE
	.align		4
.L_39:
        /*02ac*/ 	.byte	0x04, 0x1e
        /*02ae*/ 	.short	(.L_41 - .L_40)
.L_40:
        /*02b0*/ 	.word	0x00000000


	//----- nvinfo : EIATTR_CBANK_PARAM_SIZE
	.align		4
.L_41:
        /*02b4*/ 	.byte	0x03, 0x19
        /*02b6*/ 	.short	0x0470


	//----- nvinfo : EIATTR_PARAM_CBANK
	.align		4
        /*02b8*/ 	.byte	0x04, 0x0a
        /*02ba*/ 	.short	(.L_43 - .L_42)
	.align		4
.L_42:
        /*02bc*/ 	.word	index@(.nv.constant0._ZN7cutlass13device_kernelINS_4gemm6kernel13GemmUniversalIN4cute5tupleIJiiiiEEENS1_10collective13CollectiveMmaINS1_34MainloopSm90TmaGmmaWarpSpecializedILi5ENS5_IJNS4_1CILi1EEESB_SB_EEENS1_35KernelTmaWarpSpecializedCooperativeEEENS5_IJNSA_ILi256EEENSA_ILi128EEENSA_ILi64EEEEEENS_10tfloat32_tENS5_IJlSB_lEEESJ_SK_NS4_8TiledMMAINS4_8MMA_AtomIJNS4_4SM904GMMA30MMA_64x128x8_F32TF32TF32_SS_TNILNSO_7ScaleInE1ELSQ_1EEEEEENS4_6LayoutINS5_IJNSA_ILi2EEESB_SB_EEENS5_IJSB_NSA_ILi0EEESW_EEEEENS5_IJNS4_10UnderscoreESZ_SZ_EEEEENS4_13SM90_TMA_LOADENS4_14ComposedLayoutINS4_7SwizzleILi3ELi4ELi3EEENS4_18smem_ptr_flag_bitsILi32EEENST_INS5_IJNSA_ILi8EEENSA_ILi32EEEEEENS5_IJS19_SB_EEEEEEEvNS4_8identityES12_S1D_vS1E_EENS_8epilogue10collective6detail29Sm90TmaWarpSpecializedAdapterINS1H_15DefaultEpilogueISJ_SK_SK_NS1G_6thread17LinearCombinationISJ_Li1EffLNS1L_9ScaleType4KindE0ELNS_15FloatRoundStyleE2ESJ_EENS1_15EpilogueDefaultEEEEEvvEEEEvNT_6ParamsE)
        /*02c0*/ 	.short	0x0210
        /*02c2*/ 	.short	0x0470


	//----- nvinfo : EIATTR_SW_WAR
	.align		4
.L_43:
        /*02c4*/ 	.byte	0x04, 0x36
        /*02c6*/ 	.short	(.L_45 - .L_44)
.L_44:
        /*02c8*/ 	.word	0x00000008
.L_45:


//--------------------- .nv.callgraph             --------------------------
	.section	.nv.callgraph,"",@"SHT_CUDA_CALLGRAPH"
	.align	4
	.sectionentsize	8
	.align		4
        /*0000*/ 	.word	0x00000000
	.align		4
        /*0004*/ 	.word	0xffffffff
	.align		4
        /*0008*/ 	.word	index@(_ZN7cutlass13device_kernelINS_4gemm6kernel13GemmUniversalIN4cute5tupleIJiiiiEEENS1_10collective13CollectiveMmaINS1_34MainloopSm90TmaGmmaWarpSpecializedILi5ENS5_IJNS4_1CILi1EEESB_SB_EEENS1_35KernelTmaWarpSpecializedCooperativeEEENS5_IJNSA_ILi256EEENSA_ILi128EEENSA_ILi64EEEEEENS_10tfloat32_tENS5_IJlSB_lEEESJ_SK_NS4_8TiledMMAINS4_8MMA_AtomIJNS4_4SM904GMMA30MMA_64x128x8_F32TF32TF32_SS_TNILNSO_7ScaleInE1ELSQ_1EEEEEENS4_6LayoutINS5_IJNSA_ILi2EEESB_SB_EEENS5_IJSB_NSA_ILi0EEESW_EEEEENS5_IJNS4_10UnderscoreESZ_SZ_EEEEENS4_13SM90_TMA_LOADENS4_14ComposedLayoutINS4_7SwizzleILi3ELi4ELi3EEENS4_18smem_ptr_flag_bitsILi32EEENST_INS5_IJNSA_ILi8EEENSA_ILi32EEEEEENS5_IJS19_SB_EEEEEEEvNS4_8identityES12_S1D_vS1E_EENS_8epilogue10collective6detail29Sm90TmaWarpSpecializedAdapterINS1H_15DefaultEpilogueISJ_SK_SK_NS1G_6thread17LinearCombinationISJ_Li1EffLNS1L_9ScaleType4KindE0ELNS_15FloatRoundStyleE2ESJ_EENS1_15EpilogueDefaultEEEEEvvEEEEvNT_6ParamsE)
	.align		4
        /*000c*/ 	.word	index@(__assertfail)
	.align		4
        /*0010*/ 	.word	0x00000000
	.align		4
        /*0014*/ 	.word	0xfffffffe
	.align		4
        /*0018*/ 	.word	0x00000000
	.align		4
        /*001c*/ 	.word	0xfffffffd
	.align		4
        /*0020*/ 	.word	0x00000000
	.align		4
        /*0024*/ 	.word	0xfffffffc


//--------------------- .nv.constant4             --------------------------
	.section	.nv.constant4,"a",@progbits
	.align	8
	.align		8
.nv.constant4:
        /*0000*/ 	.dword	__assertfail
	.align		8
        /*0008*/ 	.dword	__unnamed_1
	.align		8
        /*0010*/ 	.dword	_ZN39_INTERNAL_a13b2f15_4_k_cu_510aa045_63594cuda3std3__45__cpo5beginE
	.align		8
        /*0018*/ 	.dword	_ZN39_INTERNAL_a13b2f15_4_k_cu_510aa045_63594cuda3std3__45__cpo3endE
	.align		8
        /*0020*/ 	.dword	_ZN39_INTERNAL_a13b2f15_4_k_cu_510aa045_63594cuda3std3__45__cpo6cbeginE
	.align		8
        /*0028*/ 	.dword	_ZN39_INTERNAL_a13b2f15_4_k_cu_510aa045_63594cuda3std3__45__cpo4cendE
	.align		8
        /*0030*/ 	.dword	_ZN39_INTERNAL_a13b2f15_4_k_cu_510aa045_63594cuda3std3__441_GLOBAL__N__a13b2f15_4_k_cu_510aa045_63596ignoreE
	.align		8
        /*0038*/ 	.dword	_ZN39_INTERNAL_a13b2f15_4_k_cu_510aa045_63594cuda3std3__419piecewise_constructE
	.align		8
        /*0040*/ 	.dword	_ZN39_INTERNAL_a13b2f15_4_k_cu_510aa045_63594cuda3std3__48in_placeE
	.align		8
        /*0048*/ 	.dword	_ZN39_INTERNAL_a13b2f15_4_k_cu_510aa045_63594cuda3std6ranges3__45__cpo4swapE
	.align		8
        /*0050*/ 	.dword	_ZN39_INTERNAL_a13b2f15_4_k_cu_510aa045_63594cuda3std6ranges3__45__cpo9iter_moveE
	.align		8
        /*0058*/ 	.dword	_ZN39_INTERNAL_a13b2f15_4_k_cu_510aa045_63594cute7productE
	.align		8
        /*0060*/ 	.dword	_ZN39_INTERNAL_a13b2f15_4_k_cu_510aa045_63594cute1_E
	.align		8
        /*0068*/ 	.dword	$str$22
	.align		8
        /*0070*/ 	.dword	$str$23


//--------------------- .text._ZN7cutlass13device_kernelINS_4gemm6kernel13GemmUniversalIN4cute5tupleIJiiiiEEENS1_10collective13CollectiveMmaINS1_34MainloopSm90TmaGmmaWarpSpecializedILi5ENS5_IJNS4_1CILi1EEESB_SB_EEENS1_35KernelTmaWarpSpecializedCooperativeEEENS5_IJNSA_ILi256EEENSA_ILi128EEENSA_ILi64EEEEEENS_10tfloat32_tENS5_IJlSB_lEEESJ_SK_NS4_8TiledMMAINS4_8MMA_AtomIJNS4_4SM904GMMA30MMA_64x128x8_F32TF32TF32_SS_TNILNSO_7ScaleInE1ELSQ_1EEEEEENS4_6LayoutINS5_IJNSA_ILi2EEESB_SB_EEENS5_IJSB_NSA_ILi0EEESW_EEEEENS5_IJNS4_10UnderscoreESZ_SZ_EEEEENS4_13SM90_TMA_LOADENS4_14ComposedLayoutINS4_7SwizzleILi3ELi4ELi3EEENS4_18smem_ptr_flag_bitsILi32EEENST_INS5_IJNSA_ILi8EEENSA_ILi32EEEEEENS5_IJS19_SB_EEEEEEEvNS4_8identityES12_S1D_vS1E_EENS_8epilogue10collective6detail29Sm90TmaWarpSpecializedAdapterINS1H_15DefaultEpilogueISJ_SK_SK_NS1G_6thread17LinearCombinationISJ_Li1EffLNS1L_9ScaleType4KindE0ELNS_15FloatRoundStyleE2ESJ_EENS1_15EpilogueDefaultEEEEEvvEEEEvNT_6ParamsE --------------------------
	.section	.text._ZN7cutlass13device_kernelINS_4gemm6kernel13GemmUniversalIN4cute5tupleIJiiiiEEENS1_10collective13CollectiveMmaINS1_34MainloopSm90TmaGmmaWarpSpecializedILi5ENS5_IJNS4_1CILi1EEESB_SB_EEENS1_35KernelTmaWarpSpecializedCooperativeEEENS5_IJNSA_ILi256EEENSA_ILi128EEENSA_ILi64EEEEEENS_10tfloat32_tENS5_IJlSB_lEEESJ_SK_NS4_8TiledMMAINS4_8MMA_AtomIJNS4_4SM904GMMA30MMA_64x128x8_F32TF32TF32_SS_TNILNSO_7ScaleInE1ELSQ_1EEEEEENS4_6LayoutINS5_IJNSA_ILi2EEESB_SB_EEENS5_IJSB_NSA_ILi0EEESW_EEEEENS5_IJNS4_10UnderscoreESZ_SZ_EEEEENS4_13SM90_TMA_LOADENS4_14ComposedLayoutINS4_7SwizzleILi3ELi4ELi3EEENS4_18smem_ptr_flag_bitsILi32EEENST_INS5_IJNSA_ILi8EEENSA_ILi32EEEEEENS5_IJS19_SB_EEEEEEEvNS4_8identityES12_S1D_vS1E_EENS_8epilogue10collective6detail29Sm90TmaWarpSpecializedAdapterINS1H_15DefaultEpilogueISJ_SK_SK_NS1G_6thread17LinearCombinationISJ_Li1EffLNS1L_9ScaleType4KindE0ELNS_15FloatRoundStyleE2ESJ_EENS1_15EpilogueDefaultEEEEEvvEEEEvNT_6ParamsE,"ax",@progbits
	.align	128
.text._ZN7cutlass13device_kernelINS_4gemm6kernel13GemmUniversalIN4cute5tupleIJiiiiEEENS1_10collective13CollectiveMmaINS1_34MainloopSm90TmaGmmaWarpSpecializedILi5ENS5_IJNS4_1CILi1EEESB_SB_EEENS1_35KernelTmaWarpSpecializedCooperativeEEENS5_IJNSA_ILi256EEENSA_ILi128EEENSA_ILi64EEEEEENS_10tfloat32_tENS5_IJlSB_lEEESJ_SK_NS4_8TiledMMAINS4_8MMA_AtomIJNS4_4SM904GMMA30MMA_64x128x8_F32TF32TF32_SS_TNILNSO_7ScaleInE1ELSQ_1EEEEEENS4_6LayoutINS5_IJNSA_ILi2EEESB_SB_EEENS5_IJSB_NSA_ILi0EEESW_EEEEENS5_IJNS4_10UnderscoreESZ_SZ_EEEEENS4_13SM90_TMA_LOADENS4_14ComposedLayoutINS4_7SwizzleILi3ELi4ELi3EEENS4_18smem_ptr_flag_bitsILi32EEENST_INS5_IJNSA_ILi8EEENSA_ILi32EEEEEENS5_IJS19_SB_EEEEEEEvNS4_8identityES12_S1D_vS1E_EENS_8epilogue10collective6detail29Sm90TmaWarpSpecializedAdapterINS1H_15DefaultEpilogueISJ_SK_SK_NS1G_6thread17LinearCombinationISJ_Li1EffLNS1L_9ScaleType4KindE0ELNS_15FloatRoundStyleE2ESJ_EENS1_15EpilogueDefaultEEEEEvvEEEEvNT_6ParamsE:
        .type           _ZN7cutlass13device_kernelINS_4gemm6kernel13GemmUniversalIN4cute5tupleIJiiiiEEENS1_10collective13CollectiveMmaINS1_34MainloopSm90TmaGmmaWarpSpecializedILi5ENS5_IJNS4_1CILi1EEESB_SB_EEENS1_35KernelTmaWarpSpecializedCooperativeEEENS5_IJNSA_ILi256EEENSA_ILi128EEENSA_ILi64EEEEEENS_10tfloat32_tENS5_IJlSB_lEEESJ_SK_NS4_8TiledMMAINS4_8MMA_AtomIJNS4_4SM904GMMA30MMA_64x128x8_F32TF32TF32_SS_TNILNSO_7ScaleInE1ELSQ_1EEEEEENS4_6LayoutINS5_IJNSA_ILi2EEESB_SB_EEENS5_IJSB_NSA_ILi0EEESW_EEEEENS5_IJNS4_10UnderscoreESZ_SZ_EEEEENS4_13SM90_TMA_LOADENS4_14ComposedLayoutINS4_7SwizzleILi3ELi4ELi3EEENS4_18smem_ptr_flag_bitsILi32EEENST_INS5_IJNSA_ILi8EEENSA_ILi32EEEEEENS5_IJS19_SB_EEEEEEEvNS4_8identityES12_S1D_vS1E_EENS_8epilogue10collective6detail29Sm90TmaWarpSpecializedAdapterINS1H_15DefaultEpilogueISJ_SK_SK_NS1G_6thread17LinearCombinationISJ_Li1EffLNS1L_9ScaleType4KindE0ELNS_15FloatRoundStyleE2ESJ_EENS1_15EpilogueDefaultEEEEEvvEEEEvNT_6ParamsE,@function
        .size           _ZN7cutlass13device_kernelINS_4gemm6kernel13GemmUniversalIN4cute5tupleIJiiiiEEENS1_10collective13CollectiveMmaINS1_34MainloopSm90TmaGmmaWarpSpecializedILi5ENS5_IJNS4_1CILi1EEESB_SB_EEENS1_35KernelTmaWarpSpecializedCooperativeEEENS5_IJNSA_ILi256EEENSA_ILi128EEENSA_ILi64EEEEEENS_10tfloat32_tENS5_IJlSB_lEEESJ_SK_NS4_8TiledMMAINS4_8MMA_AtomIJNS4_4SM904GMMA30MMA_64x128x8_F32TF32TF32_SS_TNILNSO_7ScaleInE1ELSQ_1EEEEEENS4_6LayoutINS5_IJNSA_ILi2EEESB_SB_EEENS5_IJSB_NSA_ILi0EEESW_EEEEENS5_IJNS4_10UnderscoreESZ_SZ_EEEEENS4_13SM90_TMA_LOADENS4_14ComposedLayoutINS4_7SwizzleILi3ELi4ELi3EEENS4_18smem_ptr_flag_bitsILi32EEENST_INS5_IJNSA_ILi8EEENSA_ILi32EEEEEENS5_IJS19_SB_EEEEEEEvNS4_8identityES12_S1D_vS1E_EENS_8epilogue10collective6detail29Sm90TmaWarpSpecializedAdapterINS1H_15DefaultEpilogueISJ_SK_SK_NS1G_6thread17LinearCombinationISJ_Li1EffLNS1L_9ScaleType4KindE0ELNS_15FloatRoundStyleE2ESJ_EENS1_15EpilogueDefaultEEEEEvvEEEEvNT_6ParamsE,(.L_x_322 - _ZN7cutlass13device_kernelINS_4gemm6kernel13GemmUniversalIN4cute5tupleIJiiiiEEENS1_10collective13CollectiveMmaINS1_34MainloopSm90TmaGmmaWarpSpecializedILi5ENS5_IJNS4_1CILi1EEESB_SB_EEENS1_35KernelTmaWarpSpecializedCooperativeEEENS5_IJNSA_ILi256EEENSA_ILi128EEENSA_ILi64EEEEEENS_10tfloat32_tENS5_IJlSB_lEEESJ_SK_NS4_8TiledMMAINS4_8MMA_AtomIJNS4_4SM904GMMA30MMA_64x128x8_F32TF32TF32_SS_TNILNSO_7ScaleInE1ELSQ_1EEEEEENS4_6LayoutINS5_IJNSA_ILi2EEESB_SB_EEENS5_IJSB_NSA_ILi0EEESW_EEEEENS5_IJNS4_10UnderscoreESZ_SZ_EEEEENS4_13SM90_TMA_LOADENS4_14ComposedLayoutINS4_7SwizzleILi3ELi4ELi3EEENS4_18smem_ptr_flag_bitsILi32EEENST_INS5_IJNSA_ILi8EEENSA_ILi32EEEEEENS5_IJS19_SB_EEEEEEEvNS4_8identityES12_S1D_vS1E_EENS_8epilogue10collective6detail29Sm90TmaWarpSpecializedAdapterINS1H_15DefaultEpilogueISJ_SK_SK_NS1G_6thread17LinearCombinationISJ_Li1EffLNS1L_9ScaleType4KindE0ELNS_15FloatRoundStyleE2ESJ_EENS1_15EpilogueDefaultEEEEEvvEEEEvNT_6ParamsE)
        .other          _ZN7cutlass13device_kernelINS_4gemm6kernel13GemmUniversalIN4cute5tupleIJiiiiEEENS1_10collective13CollectiveMmaINS1_34MainloopSm90TmaGmmaWarpSpecializedILi5ENS5_IJNS4_1CILi1EEESB_SB_EEENS1_35KernelTmaWarpSpecializedCooperativeEEENS5_IJNSA_ILi256EEENSA_ILi128EEENSA_ILi64EEEEEENS_10tfloat32_tENS5_IJlSB_lEEESJ_SK_NS4_8TiledMMAINS4_8MMA_AtomIJNS4_4SM904GMMA30MMA_64x128x8_F32TF32TF32_SS_TNILNSO_7ScaleInE1ELSQ_1EEEEEENS4_6LayoutINS5_IJNSA_ILi2EEESB_SB_EEENS5_IJSB_NSA_ILi0EEESW_EEEEENS5_IJNS4_10UnderscoreESZ_SZ_EEEEENS4_13SM90_TMA_LOADENS4_14ComposedLayoutINS4_7SwizzleILi3ELi4ELi3EEENS4_18smem_ptr_flag_bitsILi32EEENST_INS5_IJNSA_ILi8EEENSA_ILi32EEEEEENS5_IJS19_SB_EEEEEEEvNS4_8identityES12_S1D_vS1E_EENS_8epilogue10collective6detail29Sm90TmaWarpSpecializedAdapterINS1H_15DefaultEpilogueISJ_SK_SK_NS1G_6thread17LinearCombinationISJ_Li1EffLNS1L_9ScaleType4KindE0ELNS_15FloatRoundStyleE2ESJ_EENS1_15EpilogueDefaultEEEEEvvEEEEvNT_6ParamsE,@"STO_CUDA_ENTRY STV_DEFAULT"
_ZN7cutlass13device_kernelINS_4gemm6kernel13GemmUniversalIN4cute5tupleIJiiiiEEENS1_10collective13CollectiveMmaINS1_34MainloopSm90TmaGmmaWarpSpecializedILi5ENS5_IJNS4_1CILi1EEESB_SB_EEENS1_35KernelTmaWarpSpecializedCooperativeEEENS5_IJNSA_ILi256EEENSA_ILi128EEENSA_ILi64EEEEEENS_10tfloat32_tENS5_IJlSB_lEEESJ_SK_NS4_8TiledMMAINS4_8MMA_AtomIJNS4_4SM904GMMA30MMA_64x128x8_F32TF32TF32_SS_TNILNSO_7ScaleInE1ELSQ_1EEEEEENS4_6LayoutINS5_IJNSA_ILi2EEESB_SB_EEENS5_IJSB_NSA_ILi0EEESW_EEEEENS5_IJNS4_10UnderscoreESZ_SZ_EEEEENS4_13SM90_TMA_LOADENS4_14ComposedLayoutINS4_7SwizzleILi3ELi4ELi3EEENS4_18smem_ptr_flag_bitsILi32EEENST_INS5_IJNSA_ILi8EEENSA_ILi32EEEEEENS5_IJS19_SB_EEEEEEEvNS4_8identityES12_S1D_vS1E_EENS_8epilogue10collective6detail29Sm90TmaWarpSpecializedAdapterINS1H_15DefaultEpilogueISJ_SK_SK_NS1G_6thread17LinearCombinationISJ_Li1EffLNS1L_9ScaleType4KindE0ELNS_15FloatRoundStyleE2ESJ_EENS1_15EpilogueDefaultEEEEEvvEEEEvNT_6ParamsE:
[----:B------:R-:W0:Y:S01]  /*0000*/  LDC R1, c[0x0][0x28] ;  /* 0x00000a00ff017b82 */ /* 0x000e220000000800 */
[----:B------:R-:W1:Y:S01]  /*0010*/  S2R R18, SR_TID.X ;  /* 0x0000000000127919 */ /* 0x000e620000002100 */
[----:B------:R-:W-:Y:S01]  /*0020*/  ELECT P0, URZ, PT ;  /* 0x00000000003f782f */ /* 0x000fe20003800000 */
[----:B------:R-:W-:Y:S01]  /*0030*/  BSSY B0, `(.L_x_0) ;  /* 0x000000f000007945 */ /* 0x000fe20003800000 */
[--C-:B-1----:R-:W-:Y:S02]  /*0040*/  SHF.R.U32.HI R0, RZ, 0x5, R18.reuse ;  /* 0x00000005ff007819 */ /* 0x102fe40000011612 */
[----:B------:R-:W-:-:S03]  /*0050*/  SHF.R.U32.HI R22, RZ, 0x7, R18 ;  /* 0x00000007ff167819 */ /* 0x000fc60000011612 */
[----:B------:R-:W1:Y:S04]  /*0060*/  SHFL.IDX PT, R5, R0, RZ, 0x1f ;  /* 0x00001fff00057589 */ /* 0x000e6800000e0000 */
[----:B------:R2:W3:Y:S01]  /*0070*/  SHFL.IDX PT, R8, R22, RZ, 0x1f ;  /* 0x00001fff16087589 */ /* 0x0004e200000e0000 */
[----:B-1----:R-:W-:-:S13]  /*0080*/  ISETP.NE.OR P0, PT, R5, RZ, !P0 ;  /* 0x000000ff0500720c */ /* 0x002fda0004705670 */
[----:B0-23--:R-:W-:Y:S05]  /*0090*/  @P0 BRA `(.L_x_1) ;  /* 0x0000000000200947 */ /* 0x00dfea0003800000 */
[----:B------:R-:W-:Y:S02]  /*00a0*/  ULDC.64 UR4, c[0x0][0x198] ;  /* 0x0000660000047ab9 */ /* 0x000fe40000000a00 */
[----:B------:R-:W-:Y:S02]  /*00b0*/  UIADD3 UR6, UP0, UR4, 0xf0, URZ ;  /* 0x000000f004067890 */ /* 0x000fe4000ff1e03f */
[----:B------:R-:W-:Y:S02]  /*00c0*/  UIADD3 UR4, UP1, UR4, 0x1f0, URZ ;  /* 0x000001f004047890 */ /* 0x000fe4000ff3e03f */
[----:B------:R-:W-:Y:S02]  /*00d0*/  UIADD3.X UR7, URZ, UR5, URZ, UP0, !UPT ;  /* 0x000000053f077290 */ /* 0x000fe400087fe43f */
[----:B------:R-:W-:-:S07]  /*00e0*/  UIADD3.X UR5, URZ, UR5, URZ, UP1, !UPT ;  /* 0x000000053f057290 */ /* 0x000fce0008ffe43f */
[----:B------:R0:W-:Y:S02]  /*00f0*/  UTMACCTL.PF [UR6] ;  /* 0x00000000060079b9 */ /* 0x0001e40008040000 */
[----:B------:R0:W-:Y:S02]  /*0100*/  UTMACCTL.PF [UR4] ;  /* 0x00000000040079b9 */ /* 0x0001e40008040000 */
[----:B0-----:R-:W-:Y:S01]  /*0110*/  NOP ;  /* 0x0000000000007918 */ /* 0x001fe20000000000 */
.L_x_1:
[----:B------:R-:W-:Y:S05]  /*0120*/  BSYNC B0 ;  /* 0x0000000000007941 */ /* 0x000fea0003800000 */
.L_x_0:
[----:B------:R-:W0:Y:S02]  /*0130*/  SHFL.IDX PT, R2, R0, RZ, 0x1f ;  /* 0x00001fff00027589 */ /* 0x000e2400000e0000 */
[----:B0-----:R-:W-:-:S13]  /*0140*/  ISETP.NE.AND P0, PT, R2, RZ, PT ;  /* 0x000000ff0200720c */ /* 0x001fda0003f05270 */
[----:B------:R-:W-:Y:S05]  /*0150*/  @P0 BRA `(.L_x_2) ;  /* 0x0000000000600947 */ /* 0x000fea0003800000 */
[----:B------:R-:W0:Y:S01]  /*0160*/  S2UR UR8, SR_CgaCtaId ;  /* 0x00000000000879c3 */ /* 0x000e220000008800 */
[----:B------:R-:W-:Y:S01]  /*0170*/  UMOV UR4, 0x400 ;  /* 0x0000040000047882 */ /* 0x000fe20000000000 */
[----:B------:R-:W-:Y:S01]  /*0180*/  UMOV UR5, 0x1 ;  /* 0x0000000100057882 */ /* 0x000fe20000000000 */
[----:B------:R-:W-:Y:S01]  /*0190*/  UMOV UR6, 0x100 ;  /* 0x0000010000067882 */ /* 0x000fe20000000000 */
[----:B------:R-:W-:Y:S01]  /*01a0*/  ELECT P0, URZ, PT ;  /* 0x00000000003f782f */ /* 0x000fe20003800000 */
[----:B------:R-:W-:-:S04]  /*01b0*/  UIADD3 UR6, -UR6, 0x100000, URZ ;  /* 0x0010000006067890 */ /* 0x000fc8000fffe13f */
[----:B------:R-:W-:Y:S02]  /*01c0*/  USHF.L.U32 UR7, UR6, 0xb, URZ ;  /* 0x0000000b06077899 */ /* 0x000fe4000800063f */
[----:B------:R-:W-:Y:S02]  /*01d0*/  USHF.L.U32 UR6, UR6, 0x1, URZ ;  /* 0x0000000106067899 */ /* 0x000fe4000800063f */
[----:B0-----:R-:W-:Y:S02]  /*01e0*/  ULEA UR8, UR8, UR4, 0x18 ;  /* 0x0000000408087291 */ /* 0x001fe4000f8ec03f */
[----:B------:R-:W-:-:S04]  /*01f0*/  UIADD3 UR4, -UR5, 0x100000, URZ ;  /* 0x0010000005047890 */ /* 0x000fc8000fffe13f */
[----:B------:R-:W-:Y:S02]  /*0200*/  USHF.L.U32 UR5, UR4, 0xb, URZ ;  /* 0x0000000b04057899 */ /* 0x000fe4000800063f */
[----:B------:R-:W-:Y:S01]  /*0210*/  USHF.L.U32 UR4, UR4, 0x1, URZ ;  /* 0x0000000104047899 */ /* 0x000fe2000800063f */
[----:B------:R-:W0:Y:S11]  /*0220*/  FENCE.VIEW.ASYNC.S ;  /* 0x00000000000073c6 */ /* 0x000e360000000000 */
[----:B0-----:R0:W1:Y:S01]  /*0230*/  SYNCS.EXCH.64 URZ, [UR8], UR4 ;  /* 0x00000004083f75b2 */ /* 0x0010620008000100 */
[----:B------:R0:W2:Y:S01]  /*0240*/  SYNCS.EXCH.64 URZ, [UR8+0x28], UR6 ;  /* 0x00002806083f75b2 */ /* 0x0000a20008000100 */
[----:B------:R0:W3:Y:S01]  /*0250*/  SYNCS.EXCH.64 URZ, [UR8+0x8], UR4 ;  /* 0x00000804083f75b2 */ /* 0x0000e20008000100 */
[----:B------:R0:W4:Y:S01]  /*0260*/  SYNCS.EXCH.64 URZ, [UR8+0x30], UR6 ;  /* 0x00003006083f75b2 */ /* 0x0001220008000100 */
[----:B------:R0:W0:Y:S01]  /*0270*/  SYNCS.EXCH.64 URZ, [UR8+0x10], UR4 ;  /* 0x00001004083f75b2 */ /* 0x0000220008000100 */
[----:B------:R0:W0:Y:S01]  /*0280*/  SYNCS.EXCH.64 URZ, [UR8+0x38], UR6 ;  /* 0x00003806083f75b2 */ /* 0x0000220008000100 */
[----:B------:R0:W0:Y:S01]  /*0290*/  SYNCS.EXCH.64 URZ, [UR8+0x18], UR4 ;  /* 0x00001804083f75b2 */ /* 0x0000220008000100 */
[----:B------:R0:W0:Y:S01]  /*02a0*/  SYNCS.EXCH.64 URZ, [UR8+0x40], UR6 ;  /* 0x00004006083f75b2 */ /* 0x0000220008000100 */
[----:B------:R0:W0:Y:S01]  /*02b0*/  SYNCS.EXCH.64 URZ, [UR8+0x20], UR4 ;  /* 0x00002004083f75b2 */ /* 0x0000220008000100 */
[----:B------:R0:W0:Y:S01]  /*02c0*/  SYNCS.EXCH.64 URZ, [UR8+0x48], UR6 ;  /* 0x00004806083f75b2 */ /* 0x0000220008000100 */
[----:B------:R-:W-:Y:S01]  /*02d0*/  NOP ;  /* 0x0000000000007918 */ /* 0x000fe20000000000 */
.L_x_2:
[----:B------:R-:W5:Y:S01]  /*02e0*/  SHFL.IDX PT, R0, R0, RZ, 0x1f ;  /* 0x00001fff00007589 */ /* 0x000f6200000e0000 */
[----:B------:R-:W-:Y:S01]  /*02f0*/  ELECT P0, URZ, PT ;  /* 0x00000000003f782f */ /* 0x000fe20003800000 */
[----:B------:R-:W1:Y:S01]  /*0300*/  LDC R2, c[0x0][0x65c] ;  /* 0x00019700ff027b82 */ /* 0x000e620000000800 */
[----:B------:R-:W-:Y:S01]  /*0310*/  SHF.R.S32.HI R6, RZ, 0x1f, R5 ;  /* 0x0000001fff067819 */ /* 0x000fe20000011405 */
[----:B------:R-:W2:Y:S01]  /*0320*/  S2R R3, SR_CTAID.Y ;  /* 0x0000000000037919 */ /* 0x000ea20000002600 */
[----:B0-----:R-:W-:Y:S01]  /*0330*/  UMOV UR4, 0x20 ;  /* 0x0000002000047882 */ /* 0x001fe20000000000 */
[----:B------:R-:W-:Y:S01]  /*0340*/  ISETP.NE.AND P2, PT, R8, RZ, PT ;  /* 0x000000ff0800720c */ /* 0x000fe20003f45270 */
[----:B------:R-:W-:Y:S01]  /*0350*/  NOP ;  /* 0x0000000000007918 */ /* 0x000fe20000000000 */
[----:B------:R-:W0:Y:S01]  /*0360*/  S2R R4, SR_CTAID.X ;  /* 0x0000000000047919 */ /* 0x000e220000002500 */
[----:B------:R-:W-:Y:S01]  /*0370*/  LEA.HI R6, R6, R5, RZ, 0x2 ;  /* 0x0000000506067211 */ /* 0x000fe200078f10ff */
[----:B------:R-:W-:Y:S01]  /*0380*/  NOP ;  /* 0x0000000000007918 */ /* 0x000fe20000000000 */
[----:B-----5:R-:W-:-:S02]  /*0390*/  ISETP.NE.OR P0, PT, R0, RZ, !P0 ;  /* 0x000000ff0000720c */ /* 0x020fc40004705670 */
[----:B-1----:R-:W-:-:S04]  /*03a0*/  ISETP.NE.AND P3, PT, R2, 0x1, PT ;  /* 0x000000010200780c */ /* 0x002fc80003f65270 */
[----:B------:R-:W-:Y:S02]  /*03b0*/  P2R R0, PR, RZ, 0x8 ;  /* 0x00000008ff007803 */ /* 0x000fe40000000000 */
[----:B------:R-:W-:-:S05]  /*03c0*/  LOP3.LUT R0, R6, 0xfffffffc, RZ, 0xc0, !PT ;  /* 0xfffffffc06007812 */ /* 0x000fca00078ec0ff */
[----:B------:R-:W-:Y:S01]  /*03d0*/  VOTEU.ALL UP0, P0 ;  /* 0x00000000003f7886 */ /* 0x000fe20000000000 */
[----:B------:R-:W-:Y:S01]  /*03e0*/  IMAD.IADD R0, R5, 0x1, -R0 ;  /* 0x0000000105007824 */ /* 0x000fe200078e0a00 */
[----:B------:R-:W0:Y:S01]  /*03f0*/  @P3 LDC R17, c[0x0][0x10] ;  /* 0x00000400ff113b82 */ /* 0x000e220000000800 */
[----:B------:R-:W-:Y:S01]  /*0400*/  VOTEU.ALL UP1, P0 ;  /* 0x00000000003f7886 */ /* 0x000fe20000020000 */
[----:B--2---:R-:W-:Y:S01]  /*0410*/  @P3 IMAD.MOV.U32 R6, RZ, RZ, R3 ;  /* 0x000000ffff063224 */ /* 0x004fe200078e0003 */
[----:B------:R-:W-:Y:S01]  /*0420*/  @!UP0 UMOV UR6, 0x400 ;  /* 0x0000040000068882 */ /* 0x000fe20000000000 */
[----:B------:R-:W-:-:S04]  /*0430*/  @!UP0 UIADD3 UR4, -UR4, 0x100000, URZ ;  /* 0x0010000004048890 */ /* 0x000fc8000fffe13f */
[----:B------:R-:W-:Y:S02]  /*0440*/  @!UP0 USHF.L.U32 UR5, UR4, 0xb, URZ ;  /* 0x0000000b04058899 */ /* 0x000fe4000800063f */
[----:B------:R-:W-:Y:S01]  /*0450*/  @!UP0 USHF.L.U32 UR4, UR4, 0x1, URZ ;  /* 0x0000000104048899 */ /* 0x000fe2000800063f */
[----:B------:R-:W-:Y:S02]  /*0460*/  @P3 IMAD.MOV.U32 R7, RZ, RZ, RZ ;  /* 0x000000ffff073224 */ /* 0x000fe400078e00ff */
[----:B------:R-:W-:Y:S01]  /*0470*/  IMAD.MOV.U32 R5, RZ, RZ, RZ ;  /* 0x000000ffff057224 */ /* 0x000fe200078e00ff */
[----:B------:R-:W1:Y:S01]  /*0480*/  @!UP0 S2UR UR7, SR_CgaCtaId ;  /* 0x00000000000789c3 */ /* 0x000e620000008800 */
[----:B------:R-:W-:-:S07]  /*0490*/  @P3 IMAD.MOV.U32 R11, RZ, RZ, RZ ;  /* 0x000000ffff0b3224 */ /* 0x000fce00078e00ff */
[----:B------:R-:W2:Y:S01]  /*04a0*/  @!P3 LDC R9, c[0x0][0xc] ;  /* 0x00000300ff09bb82 */ /* 0x000ea20000000800 */
[----:B0-----:R-:W-:-:S04]  /*04b0*/  @P3 IMAD.WIDE.U32 R16, R4, R17, R6 ;  /* 0x0000001104103225 */ /* 0x001fc800078e0006 */
[----:B------:R-:W-:Y:S01]  /*04c0*/  @P3 IMAD.IADD R17, R17, 0x1, R11 ;  /* 0x0000000111113824 */ /* 0x000fe200078e020b */
[----:B-1----:R-:W-:Y:S01]  /*04d0*/  @!UP0 ULEA UR6, UR7, UR6, 0x18 ;  /* 0x0000000607068291 */ /* 0x002fe2000f8ec03f */
[----:B------:R-:W-:Y:S01]  /*04e0*/  VOTEU.ALL UP0, P0 ;  /* 0x00000000003f7886 */ /* 0x000fe20000000000 */
[----:B------:R-:W-:-:S04]  /*04f0*/  ISETP.NE.AND P0, PT, R0, 0x3, PT ;  /* 0x000000030000780c */ /* 0x000fc80003f05270 */
[----:B------:R-:W-:Y:S01]  /*0500*/  ISETP.EQ.OR P0, PT, R0, RZ, !P0 ;  /* 0x000000ff0000720c */ /* 0x000fe20004702670 */
[----:B--2---:R-:W-:-:S03]  /*0510*/  @!P3 IMAD.WIDE.U32 R6, R9, R3, R4 ;  /* 0x000000030906b225 */ /* 0x004fc600078e0004 */
[C---:B------:R-:W-:Y:S01]  /*0520*/  ISETP.EQ.AND P0, PT, R8.reuse, RZ, P0 ;  /* 0x000000ff0800720c */ /* 0x040fe20000702270 */
[----:B------:R-:W-:Y:S01]  /*0530*/  VIADD R8, R8, 0xffffffff ;  /* 0xffffffff08087836 */ /* 0x000fe20000000000 */
[----:B------:R-:W0:Y:S02]  /*0540*/  FENCE.VIEW.ASYNC.S ;  /* 0x00000000000073c6 */ /* 0x000e240000000000 */
[----:B0-----:R0:W3:Y:S01]  /*0550*/  @!UP0 SYNCS.EXCH.64 URZ, [UR6+0x60], UR4 ;  /* 0x00006004063f85b2 */ /* 0x0010e20008000100 */
[----:B------:R-:W-:Y:S01]  /*0560*/  @!P3 IMAD.MOV.U32 R16, RZ, RZ, R6 ;  /* 0x000000ffff10b224 */ /* 0x000fe200078e0006 */
[----:B------:R-:W-:Y:S01]  /*0570*/  SEL R19, RZ, 0x1, !P0 ;  /* 0x00000001ff137807 */ /* 0x000fe20004000000 */
[----:B------:R-:W-:Y:S01]  /*0580*/  @!P3 IMAD.MOV.U32 R17, RZ, RZ, R7 ;  /* 0x000000ffff11b224 */ /* 0x000fe200078e0007 */
[----:B------:R-:W-:-:S04]  /*0590*/  ISETP.GE.U32.AND P1, PT, R8, 0x2, PT ;  /* 0x000000020800780c */ /* 0x000fc80003f26070 */
[----:B------:R-:W-:Y:S01]  /*05a0*/  SEL R19, R19, 0x2, P1 ;  /* 0x0000000213137807 */ /* 0x000fe20000800000 */
[----:B------:R0:W3:Y:S01]  /*05b0*/  @!UP1 SYNCS.EXCH.64 URZ, [UR6+0x68], UR4 ;  /* 0x00006804063f95b2 */ /* 0x0000e20008000100 */
[----:B------:R-:W-:Y:S01]  /*05c0*/  NOP ;  /* 0x0000000000007918 */ /* 0x000fe20000000000 */
[----:B---34-:R-:W-:Y:S06]  /*05d0*/  BAR.SYNC.DEFER_BLOCKING 0x0 ;  /* 0x0000000000007b1d */ /* 0x018fec0000010000 */
[----:B------:R-:W-:Y:S05]  /*05e0*/  @!P2 BRA `(.L_x_3) ;  /* 0x000000a80004a947 */ /* 0x000fea0003800000 */
[----:B------:R-:W-:-:S13]  /*05f0*/  ISETP.GT.U32.AND P0, PT, R8, 0x1, PT ;  /* 0x000000010800780c */ /* 0x000fda0003f04070 */
[----:B0-----:R-:W-:Y:S05]  /*0600*/  @P0 EXIT ;  /* 0x000000000000094d */ /* 0x001fea0003800000 */
[----:B------:R-:W-:Y:S01]  /*0610*/  ULDC.64 UR4, c[0x0][0x650] ;  /* 0x0001940000047ab9 */ /* 0x000fe20000000a00 */
[----:B------:R-:W-:Y:S01]  /*0620*/  PRMT R0, RZ, 0x7610, R0 ;  /* 0x00007610ff007816 */ /* 0x000fe20000000000 */
[----:B------:R-:W-:Y:S01]  /*0630*/  IMAD.MOV.U32 R152, RZ, RZ, -0x1 ;  /* 0xffffffffff987424 */ /* 0x000fe200078e00ff */
[----:B------:R-:W-:Y:S01]  /*0640*/  ISETP.GE.U32.AND P0, PT, R16, UR4, PT ;  /* 0x0000000410007c0c */ /* 0x000fe2000bf06070 */
[----:B------:R-:W-:Y:S02]  /*0650*/  IMAD.MOV.U32 R153, RZ, RZ, -0x1 ;  /* 0xffffffffff997424 */ /* 0x000fe400078e00ff */
[----:B------:R-:W-:Y:S01]  /*0660*/  IMAD.MOV.U32 R23, RZ, RZ, -0x1 ;  /* 0xffffffffff177424 */ /* 0x000fe200078e00ff */
[----:B------:R-:W-:-:S13]  /*0670*/  ISETP.GE.U32.AND.EX P0, PT, R17, UR5, PT, P0 ;  /* 0x0000000511007c0c */ /* 0x000fda000bf06100 */
[----:B------:R-:W-:Y:S05]  /*0680*/  @P0 BRA `(.L_x_4) ;  /* 0x0000000400540947 */ /* 0x000fea0003800000 */
[----:B------:R-:W0:Y:S01]  /*0690*/  LDC.64 R14, c[0x0][0x628] ;  /* 0x00018a00ff0e7b82 */ /* 0x000e220000000a00 */
[----:B------:R-:W-:Y:S02]  /*06a0*/  IMAD.MOV.U32 R6, RZ, RZ, R16 ;  /* 0x000000ffff067224 */ /* 0x000fe400078e0010 */
[----:B------:R-:W-:-:S05]  /*06b0*/  IMAD.MOV.U32 R7, RZ, RZ, R17 ;  /* 0x000000ffff077224 */ /* 0x000fca00078e0011 */
[----:B------:R-:W1:Y:S08]  /*06c0*/  LDC R0, c[0x0][0x630] ;  /* 0x00018c00ff007b82 */ /* 0x000e700000000800 */
[----:B------:R-:W2:Y:S01]  /*06d0*/  LDC.64 R20, c[0x0][0x620] ;  /* 0x00018800ff147b82 */ /* 0x000ea20000000a00 */
[----:B0-----:R-:W-:-:S04]  /*06e0*/  ISETP.NE.U32.AND P0, PT, R14, RZ, PT ;  /* 0x000000ff0e00720c */ /* 0x001fc80003f05070 */
[----:B------:R-:W-:-:S13]  /*06f0*/  ISETP.NE.AND.EX P0, PT, R15, RZ, PT, P0 ;  /* 0x000000ff0f00720c */ /* 0x000fda0003f05300 */
[----:B-12---:R-:W-:Y:S05]  /*0700*/  @!P0 BRA `(.L_x_5) ;  /* 0x0000000000288947 */ /* 0x006fea0003800000 */
[----:B------:R-:W0:Y:S02]  /*0710*/  LDC R11, c[0x0][0x634] ;  /* 0x00018d00ff0b7b82 */ /* 0x000e240000000800 */
[----:B0-----:R-:W-:-:S05]  /*0720*/  IADD3 R11, P0, R16, R11, RZ ;  /* 0x0000000b100b7210 */ /* 0x001fca0007f1e0ff */
[----:B------:R-:W-:-:S04]  /*0730*/  IMAD.X R13, RZ, RZ, R17, P0 ;  /* 0x000000ffff0d7224 */ /* 0x000fc800000e0611 */
[----:B------:R-:W-:-:S04]  /*0740*/  IMAD.WIDE.U32 R6, R13, R14, RZ ;  /* 0x0000000e0d067225 */ /* 0x000fc800078e00ff */
[----:B------:R-:W-:-:S04]  /*0750*/  IMAD.WIDE.U32 R8, P0, R11, R15, R6 ;  /* 0x0000000f0b087225 */ /* 0x000fc80007800006 */
[----:B------:R-:W-:-:S04]  /*0760*/  IMAD.WIDE.U32 R6, R11, R14, RZ ;  /* 0x0000000e0b067225 */ /* 0x000fc800078e00ff */
[----:B------:R-:W-:Y:S01]  /*0770*/  IMAD.X R11, RZ, RZ, RZ, P0 ;  /* 0x000000ffff0b7224 */ /* 0x000fe200000e06ff */
[----:B------:R-:W-:Y:S01]  /*0780*/  IADD3 RZ, P0, R7, R8, RZ ;  /* 0x0000000807ff7210 */ /* 0x000fe20007f1e0ff */
[----:B------:R-:W-:-:S04]  /*0790*/  IMAD.MOV.U32 R10, RZ, RZ, R9 ;  /* 0x000000ffff0a7224 */ /* 0x000fc800078e0009 */
[----:B------:R-:W-:-:S08]  /*07a0*/  IMAD.WIDE.U32.X R6, R13, R15, R10, P0 ;  /* 0x0000000f0d067225 */ /* 0x000fd000000e040a */
.L_x_5:
[-CC-:B------:R-:W-:Y:S01]  /*07b0*/  SHF.R.U64 R23, R6, R0.reuse, R7.reuse ;  /* 0x0000000006177219 */ /* 0x180fe20000001207 */
[----:B------:R-:W0:Y:S01]  /*07c0*/  LDC R10, c[0x0][0x618] ;  /* 0x00018600ff0a7b82 */ /* 0x000e220000000800 */
[----:B------:R-:W-:Y:S01]  /*07d0*/  SHF.R.U32.HI R5, RZ, R0, R7 ;  /* 0x00000000ff057219 */ /* 0x000fe20000011607 */
[----:B------:R-:W-:Y:S01]  /*07e0*/  ULDC UR4, c[0x0][0x150] ;  /* 0x0000540000047ab9 */ /* 0x000fe20000000800 */
[----:B------:R-:W-:Y:S02]  /*07f0*/  IADD3 R9, P0, RZ, -R23, RZ ;  /* 0x80000017ff097210 */ /* 0x000fe40007f1e0ff */
[----:B------:R-:W-:-:S03]  /*0800*/  I2FP.F32.U32 R0, R4 ;  /* 0x0000000400007245 */ /* 0x000fc60000201000 */
[----:B------:R-:W1:Y:S01]  /*0810*/  LDC.64 R28, c[0x0][0x640] ;  /* 0x00019000ff1c7b82 */ /* 0x000e620000000a00 */
[----:B------:R-:W-:Y:S02]  /*0820*/  IMAD.X R11, RZ, RZ, ~R5, P0 ;  /* 0x000000ffff0b7224 */ /* 0x000fe400000e0e05 */
[----:B------:R-:W-:Y:S01]  /*0830*/  FMUL R0, R0, UR4 ;  /* 0x0000000400007c20 */ /* 0x000fe20008400000 */
[----:B------:R-:W-:Y:S01]  /*0840*/  IMAD.WIDE.U32 R6, R9, R20, R16 ;  /* 0x0000001409067225 */ /* 0x000fe200078e0010 */
[----:B------:R-:W-:-:S03]  /*0850*/  ULDC UR4, c[0x0][0x154] ;  /* 0x0000550000047ab9 */ /* 0x000fc60000000800 */
[----:B------:R-:W-:Y:S01]  /*0860*/  IMAD R8, R11, R20, RZ ;  /* 0x000000140b087224 */ /* 0x000fe200078e02ff */
[----:B------:R-:W2:Y:S01]  /*0870*/  LDC R5, c[0x0][0x144] ;  /* 0x00005100ff057b82 */ /* 0x000ea20000000800 */
[----:B------:R-:W3:Y:S02]  /*0880*/  F2I.U32.TRUNC.NTZ R0, R0 ;  /* 0x0000000000007305 */ /* 0x000ee4000020f000 */
[----:B------:R-:W-:-:S04]  /*0890*/  IMAD R9, R9, R21, R8 ;  /* 0x0000001509097224 */ /* 0x000fc800078e0208 */
[----:B------:R-:W-:Y:S01]  /*08a0*/  IMAD.IADD R7, R7, 0x1, R9 ;  /* 0x0000000107077824 */ /* 0x000fe200078e0209 */
[----:B------:R-:W4:Y:S01]  /*08b0*/  LDC R12, c[0x0][0x608] ;  /* 0x00018200ff0c7b82 */ /* 0x000f220000000800 */
[----:B------:R-:W-:-:S03]  /*08c0*/  IMAD.MOV.U32 R9, RZ, RZ, -0x1 ;  /* 0xffffffffff097424 */ /* 0x000fc600078e00ff */
[-CC-:B0-----:R-:W-:Y:S02]  /*08d0*/  SHF.R.U64 R20, R6, R10.reuse, R7.reuse ;  /* 0x0000000a06147219 */ /* 0x181fe40000001207 */
[----:B------:R-:W-:Y:S02]  /*08e0*/  I2FP.F32.U32 R6, R3 ;  /* 0x0000000300067245 */ /* 0x000fe40000201000 */
[----:B------:R-:W0:Y:S01]  /*08f0*/  LDC R26, c[0x0][0x658] ;  /* 0x00019600ff1a7b82 */ /* 0x000e220000000800 */
[----:B-1----:R-:W-:Y:S01]  /*0900*/  ISETP.NE.U32.AND P0, PT, R28, RZ, PT ;  /* 0x000000ff1c00720c */ /* 0x002fe20003f05070 */
[----:B---3--:R-:W-:Y:S01]  /*0910*/  IMAD.MOV R8, RZ, RZ, -R0 ;  /* 0x000000ffff087224 */ /* 0x008fe200078e0a00 */
[----:B------:R-:W-:Y:S01]  /*0920*/  SHF.R.U32.HI R7, RZ, R10, R7 ;  /* 0x0000000aff077219 */ /* 0x000fe20000011607 */
[----:B------:R-:W-:Y:S01]  /*0930*/  FMUL R6, R6, UR4 ;  /* 0x0000000406067c20 */ /* 0x000fe20008400000 */
[----:B------:R-:W-:-:S03]  /*0940*/  ISETP.NE.AND.EX P0, PT, R29, RZ, PT, P0 ;  /* 0x000000ff1d00720c */ /* 0x000fc60003f05300 */
[----:B------:R-:W1:Y:S01]  /*0950*/  LDC R14, c[0x0][0x148] ;  /* 0x00005200ff0e7b82 */ /* 0x000e620000000800 */
[----:B--2---:R-:W-:-:S07]  /*0960*/  IMAD R0, R5, R8, R4 ;  /* 0x0000000805007224 */ /* 0x004fce00078e0204 */
[----:B------:R-:W2:Y:S01]  /*0970*/  LDC R24, c[0x0][0x600] ;  /* 0x00018000ff187b82 */ /* 0x000ea20000000800 */
[-CC-:B----4-:R-:W-:Y:S02]  /*0980*/  SHF.R.U64 R30, R20, R12.reuse, R7.reuse ;  /* 0x0000000c141e7219 */ /* 0x190fe40000001207 */
[----:B------:R-:W-:Y:S01]  /*0990*/  SHF.R.U32.HI R5, RZ, R12, R7 ;  /* 0x0000000cff057219 */ /* 0x000fe20000011607 */
[----:B------:R-:W-:Y:S01]  /*09a0*/  IMAD.MOV.U32 R7, RZ, RZ, 0x1 ;  /* 0x00000001ff077424 */ /* 0x000fe200078e00ff */
[----:B------:R3:W4:Y:S03]  /*09b0*/  F2I.U32.TRUNC.NTZ R12, R6 ;  /* 0x00000006000c7305 */ /* 0x000726000020f000 */
[----:B------:R-:W1:Y:S01]  /*09c0*/  LDC R15, c[0x0][0x648] ;  /* 0x00019200ff0f7b82 */ /* 0x000e620000000800 */
[-C--:B0-----:R-:W-:Y:S02]  /*09d0*/  SHF.L.U32 R4, R9, R26.reuse, RZ ;  /* 0x0000001a09047219 */ /* 0x081fe400000006ff */
[----:B------:R-:W-:-:S02]  /*09e0*/  SHF.R.U64 R32, R30, R26, R5 ;  /* 0x0000001a1e207219 */ /* 0x000fc40000001205 */
[----:B------:R-:W-:Y:S02]  /*09f0*/  LOP3.LUT R11, RZ, R4, RZ, 0x33, !PT ;  /* 0x00000004ff0b7212 */ /* 0x000fe400078e33ff */
[-C--:B------:R-:W-:Y:S01]  /*0a00*/  SHF.R.U32.HI R5, RZ, R26.reuse, R5 ;  /* 0x0000001aff057219 */ /* 0x080fe20000011605 */
[----:B------:R-:W0:Y:S01]  /*0a10*/  LDC R21, c[0x0][0x638] ;  /* 0x00018e00ff157b82 */ /* 0x000e220000000800 */
[----:B------:R-:W-:Y:S01]  /*0a20*/  SHF.L.U32 R10, R7, R26, RZ ;  /* 0x0000001a070a7219 */ /* 0x000fe200000006ff */
[----:B------:R-:W-:-:S06]  /*0a30*/  IMAD.MOV.U32 R4, RZ, RZ, R32 ;  /* 0x000000ffff047224 */ /* 0x000fcc00078e0020 */
[----:B------:R-:W0:Y:S01]  /*0a40*/  LDC R152, c[0x0][0x610] ;  /* 0x00018400ff987b82 */ /* 0x000e220000000800 */
[----:B---34-:R-:W-:Y:S05]  /*0a50*/  @!P0 BRA `(.L_x_6) ;  /* 0x0000000000288947 */ /* 0x018fea0003800000 */
[----:B------:R-:W3:Y:S02]  /*0a60*/  LDC R9, c[0x0][0x64c] ;  /* 0x00019300ff097b82 */ /* 0x000ee40000000800 */
[----:B---3--:R-:W-:-:S05]  /*0a70*/  IADD3 R9, P0, R32, R9, RZ ;  /* 0x0000000920097210 */ /* 0x008fca0007f1e0ff */
        /* <DEDUP_REMOVED lines=8> */
.L_x_6:
[----:B-1----:R-:W-:Y:S01]  /*0b00*/  SHF.R.U64 R4, R4, R15, R5 ;  /* 0x0000000f04047219 */ /* 0x002fe20000001205 */
[----:B--2---:R-:W-:Y:S01]  /*0b10*/  VIADD R5, R24, 0xffffffff ;  /* 0xffffffff18057836 */ /* 0x004fe20000000000 */
[----:B------:R-:W-:Y:S01]  /*0b20*/  LOP3.LUT R11, R30, R11, RZ, 0xc0, !PT ;  /* 0x0000000b1e0b7212 */ /* 0x000fe200078ec0ff */
[----:B------:R-:W-:Y:S02]  /*0b30*/  IMAD.MOV R12, RZ, RZ, -R12 ;  /* 0x000000ffff0c7224 */ /* 0x000fe400078e0a0c */
[----:B------:R-:W-:Y:S01]  /*0b40*/  IMAD.MOV R6, RZ, RZ, -R4 ;  /* 0x000000ffff067224 */ /* 0x000fe200078e0a04 */
[----:B------:R-:W-:Y:S01]  /*0b50*/  LOP3.LUT R5, R20, R5, RZ, 0xc0, !PT ;  /* 0x0000000514057212 */ /* 0x000fe200078ec0ff */
[----:B------:R-:W-:Y:S02]  /*0b60*/  @P3 IMAD R0, R14, R12, R3 ;  /* 0x0000000c0e003224 */ /* 0x000fe400078e0203 */
[----:B------:R-:W-:Y:S02]  /*0b70*/  IMAD R11, R10, R4, R11 ;  /* 0x000000040a0b7224 */ /* 0x000fe400078e020b */
[----:B0-----:R-:W-:-:S02]  /*0b80*/  IMAD R3, R6, R21, R32 ;  /* 0x0000001506037224 */ /* 0x001fc400078e0220 */
[----:B------:R-:W-:Y:S02]  /*0b90*/  IMAD R152, R11, R152, R0 ;  /* 0x000000980b987224 */ /* 0x000fe400078e0200 */
[----:B------:R-:W-:Y:S02]  /*0ba0*/  IMAD R3, R3, R24, R5 ;  /* 0x0000001803037224 */ /* 0x000fe400078e0205 */
[----:B------:R-:W-:-:S03]  /*0bb0*/  IMAD.MOV.U32 R0, RZ, RZ, 0x1 ;  /* 0x00000001ff007424 */ /* 0x000fc600078e00ff */
[----:B------:R-:W-:Y:S02]  /*0bc0*/  SEL R153, R3, R152, !P3 ;  /* 0x0000009803997207 */ /* 0x000fe40005800000 */
[----:B------:R-:W-:-:S07]  /*0bd0*/  SEL R152, R152, R3, !P3 ;  /* 0x0000000398987207 */ /* 0x000fce0005800000 */
.L_x_4:
[----:B------:R-:W-:-:S08]  /*0be0*/  NOP ;  /* 0x0000000000007918 */ /* 0x000fd00000000000 */
[----:B------:R-:W0:Y:S02]  /*0bf0*/  USETMAXREG.TRY_ALLOC.CTAPOOL UP0, 0xe8 ;  /* 0x000000e8000079c8 */ /* 0x000e240008000600 */
[----:B0-----:R-:W-:-:S13]  /*0c00*/  PLOP3.LUT P0, PT, PT, PT, UP0, 0x80, 0x0 ;  /* 0x000000000000781c */ /* 0x001fda0003f0f008 */
[----:B------:R-:W-:Y:S05]  /*0c10*/  @!P0 BRA `(.L_x_4) ;  /* 0xfffffffc00f08947 */ /* 0x000fea000383ffff */
[----:B------:R-:W-:Y:S01]  /*0c20*/  ULDC.64 UR4, c[0x0][0x598] ;  /* 0x0001660000047ab9 */ /* 0x000fe20000000a00 */
[----:B------:R-:W-:Y:S01]  /*0c30*/  ULDC.64 UR36, c[0x0][0x208] ;  /* 0x0000820000247ab9 */ /* 0x000fe20000000a00 */
[----:B------:R-:W-:-:S04]  /*0c40*/  ISETP.NE.U32.AND P0, PT, RZ, UR4, PT ;  /* 0x00000004ff007c0c */ /* 0x000fc8000bf05070 */
[----:B------:R-:W-:-:S13]  /*0c50*/  ISETP.NE.AND.EX P0, PT, RZ, UR5, PT, P0 ;  /* 0x00000005ff007c0c */ /* 0x000fda000bf05300 */
[----:B------:R-:W-:Y:S05]  /*0c60*/  @!P0 BRA `(.L_x_7) ;  /* 0x00000000001c8947 */ /* 0x000fea0003800000 */
[----:B------:R-:W0:Y:S02]  /*0c70*/  LDC.64 R4, c[0x0][0x598] ;  /* 0x00016600ff047b82 */ /* 0x000e240000000a00 */
[----:B0-----:R-:W2:Y:S02]  /*0c80*/  LDG.E.64 R4, desc[UR36][R4.64] ;  /* 0x0000002404047981 */ /* 0x001ea4000c1e1b00 */
[----:B--2---:R-:W-:-:S04]  /*0c90*/  ISETP.NE.U32.AND P0, PT, R4, RZ, PT ;  /* 0x000000ff0400720c */ /* 0x004fc80003f05070 */
[----:B------:R-:W-:-:S13]  /*0ca0*/  ISETP.NE.AND.EX P0, PT, R5, RZ, PT, P0 ;  /* 0x000000ff0500720c */ /* 0x000fda0003f05300 */
[----:B------:R-:W-:Y:S05]  /*0cb0*/  @!P0 BRA `(.L_x_7) ;  /* 0x0000000000088947 */ /* 0x000fea0003800000 */
[----:B------:R0:W5:Y:S01]  /*0cc0*/  LD.E R154, desc[UR36][R4.64] ;  /* 0x00000024049a7980 */ /* 0x000162000c101900 */
[----:B------:R-:W-:Y:S05]  /*0cd0*/  BRA `(.L_x_8) ;  /* 0x0000000000247947 */ /* 0x000fea0003800000 */
.L_x_7:
[----:B------:R-:W-:Y:S02]  /*0ce0*/  ULDC.64 UR4, c[0x0][0x588] ;  /* 0x0001620000047ab9 */ /* 0x000fe40000000a00 */
[----:B------:R-:W-:-:S04]  /*0cf0*/  ISETP.NE.U32.AND P0, PT, RZ, UR4, PT ;  /* 0x00000004ff007c0c */ /* 0x000fc8000bf05070 */
[----:B------:R-:W-:-:S13]  /*0d00*/  ISETP.NE.AND.EX P0, PT, RZ, UR5, PT, P0 ;  /* 0x00000005ff007c0c */ /* 0x000fda000bf05300 */
[----:B------:R-:W-:Y:S05]  /*0d10*/  @!P0 BRA `(.L_x_9) ;  /* 0x00000000000c8947 */ /* 0x000fea0003800000 */
[----:B------:R-:W0:Y:S02]  /*0d20*/  LDC.64 R154, c[0x0][0x588] ;  /* 0x00016200ff9a7b82 */ /* 0x000e240000000a00 */
[----:B0-----:R1:W5:Y:S01]  /*0d30*/  LDG.E R154, desc[UR36][R154.64] ;  /* 0x000000249a9a7981 */ /* 0x001362000c1e1900 */
[----:B------:R-:W-:Y:S05]  /*0d40*/  BRA `(.L_x_8) ;  /* 0x0000000000087947 */ /* 0x000fea0003800000 */
.L_x_9:
[----:B------:R-:W-:Y:S02]  /*0d50*/  ULDC UR4, c[0x0][0x580] ;  /* 0x0001600000047ab9 */ /* 0x000fe40000000800 */
[----:B------:R-:W-:-:S07]  /*0d60*/  IMAD.U32 R154, RZ, RZ, UR4 ;  /* 0x00000004ff9a7e24 */ /* 0x000fce000f8e00ff */
.L_x_8:
[----:B------:R-:W-:Y:S02]  /*0d70*/  ULDC.64 UR4, c[0x0][0x5a0] ;  /* 0x0001680000047ab9 */ /* 0x000fe40000000a00 */
[----:B------:R-:W-:-:S04]  /*0d80*/  ISETP.NE.U32.AND P0, PT, RZ, UR4, PT ;  /* 0x00000004ff007c0c */ /* 0x000fc8000bf05070 */
[----:B------:R-:W-:-:S13]  /*0d90*/  ISETP.NE.AND.EX P0, PT, RZ, UR5, PT, P0 ;  /* 0x00000005ff007c0c */ /* 0x000fda000bf05300 */
[----:B------:R-:W-:Y:S05]  /*0da0*/  @!P0 BRA `(.L_x_10) ;  /* 0x00000000001c8947 */ /* 0x000fea0003800000 */
[----:B0-----:R-:W0:Y:S02]  /*0db0*/  LDC.64 R4, c[0x0][0x5a0] ;  /* 0x00016800ff047b82 */ /* 0x001e240000000a00 */
[----:B0-----:R-:W2:Y:S02]  /*0dc0*/  LDG.E.64 R4, desc[UR36][R4.64] ;  /* 0x0000002404047981 */ /* 0x001ea4000c1e1b00 */
[----:B--2---:R-:W-:-:S04]  /*0dd0*/  ISETP.NE.U32.AND P0, PT, R4, RZ, PT ;  /* 0x000000ff0400720c */ /* 0x004fc80003f05070 */
[----:B------:R-:W-:-:S13]  /*0de0*/  ISETP.NE.AND.EX P0, PT, R5, RZ, PT, P0 ;  /* 0x000000ff0500720c */ /* 0x000fda0003f05300 */
[----:B------:R-:W-:Y:S05]  /*0df0*/  @!P0 BRA `(.L_x_10) ;  /* 0x0000000000088947 */ /* 0x000fea0003800000 */
[----:B-1----:R0:W5:Y:S01]  /*0e00*/  LD.E R155, desc[UR36][R4.64] ;  /* 0x00000024049b7980 */ /* 0x002162000c101900 */
[----:B------:R-:W-:Y:S05]  /*0e10*/  BRA `(.L_x_11) ;  /* 0x0000000000247947 */ /* 0x000fea0003800000 */
.L_x_10:
[----:B------:R-:W-:Y:S02]  /*0e20*/  ULDC.64 UR4, c[0x0][0x590] ;  /* 0x0001640000047ab9 */ /* 0x000fe40000000a00 */
[----:B------:R-:W-:-:S04]  /*0e30*/  ISETP.NE.U32.AND P0, PT, RZ, UR4, PT ;  /* 0x00000004ff007c0c */ /* 0x000fc8000bf05070 */
[----:B------:R-:W-:-:S13]  /*0e40*/  ISETP.NE.AND.EX P0, PT, RZ, UR5, PT, P0 ;  /* 0x00000005ff007c0c */ /* 0x000fda000bf05300 */
[----:B------:R-:W-:Y:S05]  /*0e50*/  @!P0 BRA `(.L_x_12) ;  /* 0x00000000000c8947 */ /* 0x000fea0003800000 */
[----:B0-----:R-:W1:Y:S02]  /*0e60*/  LDC.64 R4, c[0x0][0x590] ;  /* 0x00016400ff047b82 */ /* 0x001e640000000a00 */
[----:B-1----:R1:W5:Y:S01]  /*0e70*/  LDG.E R155, desc[UR36][R4.64] ;  /* 0x00000024049b7981 */ /* 0x002362000c1e1900 */
[----:B------:R-:W-:Y:S05]  /*0e80*/  BRA `(.L_x_11) ;  /* 0x0000000000087947 */ /* 0x000fea0003800000 */
.L_x_12:
[----:B------:R-:W-:Y:S02]  /*0e90*/  ULDC UR4, c[0x0][0x584] ;  /* 0x0001610000047ab9 */ /* 0x000fe40000000800 */
[----:B-1----:R-:W-:-:S07]  /*0ea0*/  IMAD.U32 R155, RZ, RZ, UR4 ;  /* 0x00000004ff9b7e24 */ /* 0x002fce000f8e00ff */
.L_x_11:
[----:B------:R-:W-:-:S13]  /*0eb0*/  LOP3.LUT P0, RZ, R0, 0xff, RZ, 0xc0, !PT ;  /* 0x000000ff00ff7812 */ /* 0x000fda000780c0ff */
[----:B------:R-:W-:Y:S05]  /*0ec0*/  @!P0 EXIT ;  /* 0x000000000000894d */ /* 0x000fea0003800000 */
[----:B------:R-:W-:Y:S01]  /*0ed0*/  ULDC UR4, c[0x0][0x28c] ;  /* 0x0000a30000047ab9 */ /* 0x000fe20000000800 */
[----:B------:R-:W-:Y:S01]  /*0ee0*/  LOP3.LUT R166, R19, 0x1, RZ, 0xfc, !PT ;  /* 0x0000000113a67812 */ /* 0x000fe200078efcff */
[----:B------:R-:W-:Y:S01]  /*0ef0*/  UIADD3 UR4, UR4, 0x3f, URZ ;  /* 0x0000003f04047890 */ /* 0x000fe2000fffe03f */
[----:B------:R-:W-:Y:S01]  /*0f00*/  UMOV UR38, URZ ;  /* 0x0000003f00267c82 */ /* 0x000fe20008000000 */
[----:B------:R-:W-:Y:S02]  /*0f10*/  UMOV UR39, URZ ;  /* 0x0000003f00277c82 */ /* 0x000fe40008000000 */
[----:B------:R-:W-:-:S04]  /*0f20*/  USHF.R.S32.HI UR5, URZ, 0x1f, UR4 ;  /* 0x0000001f3f057899 */ /* 0x000fc80008011404 */
[----:B------:R-:W-:-:S04]  /*0f30*/  ULEA.HI UR5, UR5, UR4, URZ, 0x6 ;  /* 0x0000000405057291 */ /* 0x000fc8000f8f303f */
[----:B------:R-:W-:-:S12]  /*0f40*/  USHF.R.S32.HI UR40, URZ, 0x6, UR5 ;  /* 0x000000063f287899 */ /* 0x000fd80008011405 */
.L_x_284:
[----:B------:R-:W-:Y:S01]  /*0f50*/  LOP3.LUT R0, R18, 0x80, RZ, 0xc0, !PT ;  /* 0x0000008012007812 */ /* 0x000fe200078ec0ff */
[----:B--2---:R-:W2:Y:S01]  /*0f60*/  S2UR UR7, SR_CgaCtaId ;  /* 0x00000000000779c3 */ /* 0x004ea20000008800 */
[----:B------:R-:W-:Y:S02]  /*0f70*/  UMOV UR6, 0x400 ;  /* 0x0000040000067882 */ /* 0x000fe40000000000 */
[----:B------:R-:W-:-:S06]  /*0f80*/  SHF.R.U32.HI R0, RZ, 0x7, R0 ;  /* 0x00000007ff007819 */ /* 0x000fcc0000011600 */
[----:B------:R-:W3:Y:S01]  /*0f90*/  SHFL.IDX PT, R0, R0, RZ, 0x1f ;  /* 0x00001fff00007589 */ /* 0x000ee200000e0000 */
[----:B--2---:R-:W-:Y:S01]  /*0fa0*/  ULEA UR42, UR7, UR6, 0x18 ;  /* 0x00000006072a7291 */ /* 0x004fe2000f8ec03f */
[----:B---3--:R-:W-:-:S13]  /*0fb0*/  R2UR UR4, R0 ;  /* 0x00000000000472ca */ /* 0x008fda00000e0000 */
[----:B------:R-:W-:-:S04]  /*0fc0*/  ULEA.HI UR5, UR4, UR4, URZ, 0x1 ;  /* 0x0000000404057291 */ /* 0x000fc8000f8f083f */
[----:B------:R-:W-:-:S04]  /*0fd0*/  ULOP3.LUT UR5, UR5, 0x7fffe, URZ, 0xc0, !UPT ;  /* 0x0007fffe05057892 */ /* 0x000fc8000f8ec03f */
[----:B------:R-:W-:-:S03]  /*0fe0*/  UIADD3 UR5, UR4, -UR5, URZ ;  /* 0x8000000504057290 */ /* 0x000fc6000fffe03f */
[----:B------:R-:W-:Y:S01]  /*0ff0*/  ULDC UR4, c[0x0][0x28c] ;  /* 0x0000a30000047ab9 */ /* 0x000fe20000000800 */
[----:B------:R-:W-:Y:S01]  /*1000*/  ULEA UR5, UR5, UR42, 0xd ;  /* 0x0000002a05057291 */ /* 0x000fe2000f8e683f */
[----:B------:R-:W-:-:S03]  /*1010*/  ISETP.LT.AND P0, PT, RZ, UR4, PT ;  /* 0x00000004ff007c0c */ /* 0x000fc6000bf01270 */
[----:B------:R-:W-:-:S04]  /*1020*/  UIADD3 UR5, UR5, 0x100, URZ ;  /* 0x0000010005057890 */ /* 0x000fc8000fffe03f */
[----:B------:R-:W-:-:S04]  /*1030*/  USHF.R.U32.HI UR5, URZ, 0x4, UR5 ;  /* 0x000000043f057899 */ /* 0x000fc80008011605 */
[----:B------:R-:W-:Y:S02]  /*1040*/  ULOP3.LUT UR41, UR5, 0x3fff, URZ, 0xc0, !UPT ;  /* 0x00003fff05297892 */ /* 0x000fe4000f8ec03f */
[----:B01--45:R-:W-:Y:S10]  /*1050*/  @P0 BRA `(.L_x_13) ;  /* 0x0000000000400947 */ /* 0x033ff40003800000 */
[----:B------:R-:W-:Y:S01]  /*1060*/  MOV R0, 0x0 ;  /* 0x0000000000007802 */ /* 0x000fe20000000f00 */
[----:B------:R-:W-:Y:S01]  /*1070*/  ULDC.64 UR4, c[0x4][0x68] ;  /* 0x01001a0000047ab9 */ /* 0x000fe20000000a00 */
[----:B------:R-:W-:Y:S01]  /*1080*/  ULDC.64 UR6, c[0x4][0x8] ;  /* 0x0100020000067ab9 */ /* 0x000fe20000000a00 */
[----:B01----:R-:W-:Y:S01]  /*1090*/  IMAD.U32 R4, RZ, RZ, UR4 ;  /* 0x00000004ff047e24 */ /* 0x003fe2000f8e00ff */
[----:B------:R0:W1:Y:S01]  /*10a0*/  LDC.64 R14, c[0x4][R0] ;  /* 0x01000000000e7b82 */ /* 0x0000620000000a00 */
[----:B------:R-:W-:Y:S01]  /*10b0*/  IMAD.U32 R5, RZ, RZ, UR5 ;  /* 0x00000005ff057e24 */ /* 0x000fe2000f8e00ff */
[----:B------:R-:W-:Y:S01]  /*10c0*/  ULDC.64 UR4, c[0x4][0x70] ;  /* 0x01001c0000047ab9 */ /* 0x000fe20000000a00 */
[----:B------:R-:W-:Y:S02]  /*10d0*/  IMAD.U32 R10, RZ, RZ, UR6 ;  /* 0x00000006ff0a7e24 */ /* 0x000fe4000f8e00ff */
[----:B------:R-:W-:Y:S02]  /*10e0*/  IMAD.U32 R6, RZ, RZ, UR4 ;  /* 0x00000004ff067e24 */ /* 0x000fe4000f8e00ff */
[----:B------:R-:W-:-:S02]  /*10f0*/  IMAD.U32 R7, RZ, RZ, UR5 ;  /* 0x00000005ff077e24 */ /* 0x000fc4000f8e00ff */
[----:B------:R-:W-:Y:S02]  /*1100*/  IMAD.U32 R11, RZ, RZ, UR7 ;  /* 0x00000007ff0b7e24 */ /* 0x000fe4000f8e00ff */
[----:B------:R-:W-:Y:S02]  /*1110*/  IMAD.MOV.U32 R8, RZ, RZ, 0x1e1 ;  /* 0x000001e1ff087424 */ /* 0x000fe400078e00ff */
[----:B------:R-:W-:Y:S02]  /*1120*/  IMAD.MOV.U32 R12, RZ, RZ, 0x1 ;  /* 0x00000001ff0c7424 */ /* 0x000fe400078e00ff */
[----:B0-----:R-:W-:-:S07]  /*1130*/  IMAD.MOV.U32 R13, RZ, RZ, RZ ;  /* 0x000000ffff0d7224 */ /* 0x001fce00078e00ff */
[----:B------:R-:W-:-:S07]  /*1140*/  LEPC R20, `(.L_x_13) ;  /* 0x000000001014794e */ /* 0x000fce0000000000 */
[----:B-1---5:R-:W-:Y:S05]  /*1150*/  CALL.ABS.NOINC R14 ;  /* 0x000000000e007343 */ /* 0x022fea0003c00000 */
.L_x_13:
[----:B------:R-:W-:-:S13]  /*1160*/  ISETP.NE.AND P0, PT, R166, 0x3, PT ;  /* 0x00000003a600780c */ /* 0x000fda0003f05270 */
[----:B------:R-:W-:Y:S05]  /*1170*/  @!P0 BRA `(.L_x_14) ;  /* 0x0000000000048947 */ /* 0x000fea0003800000 */
[----:B------:R-:W-:Y:S01]  /*1180*/  BPT.TRAP 0x1 ;  /* 0x000000040000795c */ /* 0x000fe20000300000 */
.L_x_14:
[----:B------:R-:W-:Y:S02]  /*1190*/  IMAD.U32 R3, RZ, RZ, UR39 ;  /* 0x00000027ff037e24 */ /* 0x000fe4000f8e00ff */
[----:B------:R-:W-:-:S03]  /*11a0*/  IMAD.U32 R0, RZ, RZ, UR38 ;  /* 0x00000026ff007e24 */ /* 0x000fc6000f8e00ff */
[----:B------:R-:W-:Y:S02]  /*11b0*/  LEA R3, R3, UR42, 0x3 ;  /* 0x0000002a03037c11 */ /* 0x000fe4000f8e18ff */
[----:B------:R-:W-:-:S04]  /*11c0*/  SHF.L.U32 R0, R0, 0x1f, RZ ;  /* 0x0000001f00007819 */ /* 0x000fc800000006ff */
[----:B------:R2:W3:Y:S01]  /*11d0*/  SYNCS.PHASECHK.TRANS64.TRYWAIT P1, [R3+URZ], R0 ;  /* 0x00000000030075a7 */ /* 0x0004e2000802017f */
[----:B------:R-:W-:Y:S05]  /*11e0*/  @!P0 BRA `(.L_x_15) ;  /* 0x0000000000048947 */ /* 0x000fea0003800000 */
[----:B------:R-:W-:Y:S01]  /*11f0*/  BPT.TRAP 0x1 ;  /* 0x000000040000795c */ /* 0x000fe20000300000 */
.L_x_15:
[----:B---3--:R-:W-:Y:S05]  /*1200*/  @P1 BRA `(.L_x_16) ;  /* 0x0000000000081947 */ /* 0x008fea0003800000 */
[----:B------:R-:W3:Y:S02]  /*1210*/  SYNCS.PHASECHK.TRANS64.TRYWAIT P1, [R3+URZ], R0 ;  /* 0x00000000030075a7 */ /* 0x000ee4000802017f */
[----:B---3--:R-:W-:Y:S05]  /*1220*/  @!P1 BRA `(.L_x_17) ;  /* 0x000000b000d49947 */ /* 0x008fea0003800000 */
.L_x_16:
[----:B------:R-:W-:-:S04]  /*1230*/  UISETP.LT.AND UP0, UPT, UR40, 0x1, UPT ;  /* 0x000000012800788c */ /* 0x000fc8000bf01270 */
[----:B------:R-:W-:-:S04]  /*1240*/  USEL UR4, UR40, 0x1, UP0 ;  /* 0x0000000128047887 */ /* 0x000fc80008000000 */
[----:B------:R-:W-:-:S06]  /*1250*/  UIADD3 UR4, UR40, -UR4, URZ ;  /* 0x8000000428047290 */ /* 0x000fcc000fffe03f */
[----:B--23--:R-:W-:Y:S01]  /*1260*/  IMAD.U32 R0, RZ, RZ, UR4 ;  /* 0x00000004ff007e24 */ /* 0x00cfe2000f8e00ff */
[----:B------:R-:W-:Y:S05]  /*1270*/  WARPSYNC.ALL ;  /* 0x0000000000007948 */ /* 0x000fea0003800000 */
[----:B------:R-:W-:Y:S01]  /*1280*/  ISETP.GE.AND P1, PT, R0, 0x1, PT ;  /* 0x000000010000780c */ /* 0x000fe20003f26270 */
[----:B------:R-:W-:Y:S01]  /*1290*/  UIADD3 UR4, UR42, 0x50100, URZ ;  /* 0x000501002a047890 */ /* 0x000fe2000fffe03f */
[----:B------:R-:W-:Y:S01]  /*12a0*/  WARPGROUP.ARRIVE ;  /* 0x00000000000079c5 */ /* 0x000fe20000000000 */
[----:B------:R-:W-:Y:S01]  /*12b0*/  UMOV UR9, 0x40000040 ;  /* 0x4000004000097882 */ /* 0x000fe20000000000 */
[----:B------:R-:W-:Y:S01]  /*12c0*/  UMOV UR11, 0x40000040 ;  /* 0x40000040000b7882 */ /* 0x000fe20000000000 */
[----:B------:R-:W-:Y:S01]  /*12d0*/  USHF.R.U32.HI UR4, URZ, 0x4, UR4 ;  /* 0x000000043f047899 */ /* 0x000fe20008011604 */
[----:B------:R-:W-:Y:S01]  /*12e0*/  UMOV UR15, UR11 ;  /* 0x0000000b000f7c82 */ /* 0x000fe20008000000 */
[----:B------:R-:W-:-:S02]  /*12f0*/  UMOV UR13, 0x40000040 ;  /* 0x40000040000d7882 */ /* 0x000fc40000000000 */
[----:B------:R-:W-:Y:S02]  /*1300*/  ULOP3.LUT UR5, UR4, 0x3fff, URZ, 0xc0, !UPT ;  /* 0x00003fff04057892 */ /* 0x000fe4000f8ec03f */
[----:B------:R-:W-:Y:S02]  /*1310*/  ULOP3.LUT UR4, UR41, 0x10000, URZ, 0xfc, !UPT ;  /* 0x0001000029047892 */ /* 0x000fe4000f8efc3f */
[----:B------:R-:W-:Y:S02]  /*1320*/  ULOP3.LUT UR5, UR5, 0x10000, URZ, 0xfc, !UPT ;  /* 0x0001000005057892 */ /* 0x000fe4000f8efc3f */
[----:B------:R-:W-:Y:S02]  /*1330*/  ULEA UR8, UR39, UR4, 0xc ;  /* 0x0000000427087291 */ /* 0x000fe4000f8e603f */
[----:B------:R-:W-:Y:S02]  /*1340*/  ULEA UR6, UR39, UR5, 0xb ;  /* 0x0000000527067291 */ /* 0x000fe4000f8e583f */
[----:B------:R-:W-:-:S05]  /*1350*/  UIADD3 UR12, UR8, 0x400, URZ ;  /* 0x00000400080c7890 */ /* 0x000fca000fffe03f */
[----:B------:R-:W-:Y:S02]  /*1360*/  UMOV UR10, UR6 ;  /* 0x00000006000a7c82 */ /* 0x000fe40008000000 */
[----:B------:R-:W-:Y:S01]  /*1370*/  HGMMA.64x128x8.F32.TF32 R88, gdesc[UR8], RZ, !UPT, gsb0 ;  /* 0x05e00000085879f0 */ /* 0x000fe2000c0028ff */
[----:B------:R-:W-:Y:S02]  /*1380*/  UMOV UR14, UR10 ;  /* 0x0000000a000e7c82 */ /* 0x000fe40008000000 */
[----:B------:R-:W-:Y:S02]  /*1390*/  WARPGROUP.DEPBAR.LE gsb0, 0x0 ;  /* 0x00008000000079c5 */ /* 0x000fe40000010000 */
[----:B------:R-:W-:-:S07]  /*13a0*/  WARPGROUP.ARRIVE ;  /* 0x00000000000079c5 */ /* 0x000fce0000000000 */
[----:B------:R-:W-:Y:S01]  /*13b0*/  HGMMA.64x128x8.F32.TF32 R24, gdesc[UR12], RZ, !UPT, gsb0 ;  /* 0x05e000000c1879f0 */ /* 0x000fe2000c0028ff */
[----:B------:R-:W-:Y:S02]  /*13c0*/  UIADD3 UR12, UR8, 0x2, URZ ;  /* 0x00000002080c7890 */ /* 0x000fe4000fffe03f */
[----:B------:R-:W-:Y:S01]  /*13d0*/  UIADD3 UR14, UR6, 0x2, URZ ;  /* 0x00000002060e7890 */ /* 0x000fe2000fffe03f */
[----:B------:R-:W-:Y:S01]  /*13e0*/  UMOV UR13, 0x40000040 ;  /* 0x40000040000d7882 */ /* 0x000fe20000000000 */
[----:B------:R-:W-:Y:S01]  /*13f0*/  UMOV UR15, 0x40000040 ;  /* 0x40000040000f7882 */ /* 0x000fe20000000000 */
[----:B------:R-:W-:Y:S02]  /*1400*/  WARPGROUP.DEPBAR.LE gsb0, 0x0 ;  /* 0x00008000000079c5 */ /* 0x000fe40000010000 */
[----:B------:R-:W-:-:S06]  /*1410*/  WARPGROUP.ARRIVE ;  /* 0x00000000000079c5 */ /* 0x000fcc0000000000 */
[----:B------:R-:W-:Y:S01]  /*1420*/  HGMMA.64x128x8.F32.TF32 R88, gdesc[UR12], R88, gsb0 ;  /* 0x05e000000c5879f0 */ /* 0x000fe20008002858 */
[----:B------:R-:W-:Y:S01]  /*1430*/  UIADD3 UR12, UR8, 0x402, URZ ;  /* 0x00000402080c7890 */ /* 0x000fe2000fffe03f */
[----:B------:R-:W-:Y:S01]  /*1440*/  UMOV UR13, 0x40000040 ;  /* 0x40000040000d7882 */ /* 0x000fe20000000000 */
[----:B------:R-:W-:Y:S02]  /*1450*/  WARPGROUP.DEPBAR.LE gsb0, 0x0 ;  /* 0x00008000000079c5 */ /* 0x000fe40000010000 */
[----:B------:R-:W-:-:S07]  /*1460*/  WARPGROUP.ARRIVE ;  /* 0x00000000000079c5 */ /* 0x000fce0000000000 */
[----:B------:R-:W-:Y:S01]  /*1470*/  HGMMA.64x128x8.F32.TF32 R24, gdesc[UR12], R24, gsb0 ;  /* 0x05e000000c1879f0 */ /* 0x000fe20008002818 */
        /* <DEDUP_REMOVED lines=71> */
[----:B------:R-:W-:Y:S03]  /*18f0*/  HGMMA.64x128x8.F32.TF32 R24, gdesc[UR12], R24, gsb0 ;  /* 0x05e000000c1879f0 */ /* 0x000fe60008002818 */
[----:B------:R-:W-:Y:S02]  /*1900*/  WARPGROUP.DEPBAR.LE gsb0, 0x0 ;  /* 0x00008000000079c5 */ /* 0x000fe40000010000 */
[----:B------:R-:W-:Y:S05]  /*1910*/  @!P1 BRA `(.L_x_18) ;  /* 0x00000008002c9947 */ /* 0x000fea0003800000 */
[----:B------:R-:W-:-:S04]  /*1920*/  UIADD3 UR6, UR39, 0x1, URZ ;  /* 0x0000000127067890 */ /* 0x000fc8000fffe03f */
[----:B------:R-:W-:-:S04]  /*1930*/  UISETP.NE.AND UP0, UPT, UR6, 0x5, UPT ;  /* 0x000000050600788c */ /* 0x000fc8000bf05270 */
[----:B------:R-:W-:Y:S02]  /*1940*/  USEL UR7, URZ, 0x1, UP0 ;  /* 0x000000013f077887 */ /* 0x000fe40008000000 */
[----:B------:R-:W-:Y:S02]  /*1950*/  USEL UR6, UR6, URZ, UP0 ;  /* 0x0000003f06067287 */ /* 0x000fe40008000000 */
[----:B------:R-:W-:-:S06]  /*1960*/  ULOP3.LUT UR7, UR38, UR7, URZ, 0x3c, !UPT ;  /* 0x0000000726077292 */ /* 0x000fcc000f8e3c3f */
[----:B01----:R-:W-:Y:S01]  /*1970*/  IMAD.U32 R5, RZ, RZ, UR7 ;  /* 0x00000007ff057e24 */ /* 0x003fe2000f8e00ff */
[----:B------:R-:W-:-:S06]  /*1980*/  UMOV UR7, UR39 ;  /* 0x0000002700077c82 */ /* 0x000fcc0008000000 */
.L_x_25:
[----:B01----:R-:W-:Y:S05]  /*1990*/  @!P0 BRA `(.L_x_19) ;  /* 0x0000000000048947 */ /* 0x003fea0003800000 */
[----:B------:R-:W-:Y:S01]  /*19a0*/  BPT.TRAP 0x1 ;  /* 0x000000040000795c */ /* 0x000fe20000300000 */
.L_x_19:
[----:B------:R-:W0:Y:S01]  /*19b0*/  S2UR UR9, SR_CgaCtaId ;  /* 0x00000000000979c3 */ /* 0x000e220000008800 */
[----:B------:R-:W-:Y:S01]  /*19c0*/  UMOV UR8, 0x400 ;  /* 0x0000040000087882 */ /* 0x000fe20000000000 */
[----:B------:R-:W-:Y:S01]  /*19d0*/  SHF.L.U32 R3, R5, 0x1f, RZ ;  /* 0x0000001f05037819 */ /* 0x000fe200000006ff */
[----:B0-----:R-:W-:-:S04]  /*19e0*/  ULEA UR8, UR9, UR8, 0x18 ;  /* 0x0000000809087291 */ /* 0x001fc8000f8ec03f */
[----:B------:R-:W-:-:S09]  /*19f0*/  ULEA UR9, UR6, UR8, 0x3 ;  /* 0x0000000806097291 */ /* 0x000fd2000f8e183f */
[----:B------:R0:W1:Y:S01]  /*1a00*/  SYNCS.PHASECHK.TRANS64.TRYWAIT P1, [UR9], R3 ;  /* 0x00000003ff0075a7 */ /* 0x0000620008020149 */
[----:B------:R-:W-:Y:S05]  /*1a10*/  @!P0 BRA `(.L_x_20) ;  /* 0x0000000000048947 */ /* 0x000fea0003800000 */
[----:B------:R-:W-:Y:S01]  /*1a20*/  BPT.TRAP 0x1 ;  /* 0x000000040000795c */ /* 0x000fe20000300000 */
.L_x_20:
[----:B-1----:R-:W-:Y:S05]  /*1a30*/  @P1 BRA `(.L_x_21) ;  /* 0x0000000000081947 */ /* 0x002fea0003800000 */
[----:B------:R-:W1:Y:S02]  /*1a40*/  SYNCS.PHASECHK.TRANS64.TRYWAIT P1, [UR9], R3 ;  /* 0x00000003ff0075a7 */ /* 0x000e640008020149 */
[----:B-1----:R-:W-:Y:S05]  /*1a50*/  @!P1 BRA `(.L_x_22) ;  /* 0x000000a800dc9947 */ /* 0x002fea0003800000 */
.L_x_21:
[----:B------:R-:W-:Y:S01]  /*1a60*/  ULEA UR12, UR6, UR4, 0xc ;  /* 0x00000004060c7291 */ /* 0x000fe2000f8e603f */
[----:B------:R-:W-:Y:S01]  /*1a70*/  WARPGROUP.ARRIVE ;  /* 0x00000000000079c5 */ /* 0x000fe20000000000 */
[----:B------:R-:W-:Y:S01]  /*1a80*/  ULEA UR10, UR6, UR5, 0xb ;  /* 0x00000005060a7291 */ /* 0x000fe2000f8e583f */
[----:B------:R-:W-:Y:S01]  /*1a90*/  UMOV UR13, 0x40000040 ;  /* 0x40000040000d7882 */ /* 0x000fe20000000000 */
[----:B------:R-:W-:Y:S01]  /*1aa0*/  UMOV UR15, 0x40000040 ;  /* 0x40000040000f7882 */ /* 0x000fe20000000000 */
[----:B------:R-:W-:Y:S01]  /*1ab0*/  UIADD3 UR16, UR12, 0x400, URZ ;  /* 0x000004000c107890 */ /* 0x000fe2000fffe03f */
[----:B------:R-:W-:-:S03]  /*1ac0*/  UMOV UR19, UR15 ;  /* 0x0000000f00137c82 */ /* 0x000fc60008000000 */
[----:B------:R-:W-:Y:S01]  /*1ad0*/  UMOV UR14, UR10 ;  /* 0x0000000a000e7c82 */ /* 0x000fe20008000000 */
[----:B------:R-:W-:Y:S01]  /*1ae0*/  UMOV UR17, 0x40000040 ;  /* 0x4000004000117882 */ /* 0x000fe20000000000 */
[----:B------:R-:W-:Y:S01]  /*1af0*/  HGMMA.64x128x8.F32.TF32 R88, gdesc[UR12], R88, gsb0 ;  /* 0x05e000000c5879f0 */ /* 0x000fe20008002858 */
[----:B------:R-:W-:Y:S02]  /*1b00*/  UMOV UR18, UR14 ;  /* 0x0000000e00127c82 */ /* 0x000fe40008000000 */
        /* <DEDUP_REMOVED lines=89> */
[----:B------:R-:W-:Y:S01]  /*20a0*/  BPT.TRAP 0x1 ;  /* 0x000000040000795c */ /* 0x000fe20000300000 */
.L_x_23:
[----:B------:R-:W-:Y:S01]  /*20b0*/  ULEA UR8, UR7, UR8, 0x3 ;  /* 0x0000000807087291 */ /* 0x000fe2000f8e183f */
[----:B------:R-:W-:-:S03]  /*20c0*/  ISETP.GT.U32.AND P1, PT, R19, 0x1, PT ;  /* 0x000000011300780c */ /* 0x000fc60003f24070 */
[----:B------:R-:W-:-:S04]  /*20d0*/  UIADD3 UR8, UR8, 0x28, URZ ;  /* 0x0000002808087890 */ /* 0x000fc8000fffe03f */
[----:B------:R-:W-:-:S09]  /*20e0*/  UPRMT UR8, URZ, 0x654, UR8 ;  /* 0x000006543f087896 */ /* 0x000fd20008000008 */
[----:B------:R-:W-:Y:S01]  /*20f0*/  SYNCS.ARRIVE.TRANS64.RED.A1T0 RZ, [UR8], RZ ;  /* 0x000000ffffff79a7 */ /* 0x000fe20008100408 */
[----:B------:R-:W-:Y:S05]  /*2100*/  @P1 BRA `(.L_x_24) ;  /* 0x0000000000041947 */ /* 0x000fea0003800000 */
[----:B------:R-:W-:Y:S01]  /*2110*/  BPT.TRAP 0x1 ;  /* 0x000000040000795c */ /* 0x000fe20000300000 */
.L_x_24:
[----:B------:R-:W-:Y:S01]  /*2120*/  UIADD3 UR6, UR6, 0x1, URZ ;  /* 0x0000000106067890 */ /* 0x000fe2000fffe03f */
[C---:B------:R-:W-:Y:S01]  /*2130*/  ISETP.GT.AND P1, PT, R0.reuse, 0x1, PT ;  /* 0x000000010000780c */ /* 0x040fe20003f24270 */
[----:B------:R-:W-:Y:S01]  /*2140*/  UIADD3 UR7, UR7, 0x1, URZ ;  /* 0x0000000107077890 */ /* 0x000fe2000fffe03f */
[----:B------:R-:W-:Y:S01]  /*2150*/  VIADD R0, R0, 0xffffffff ;  /* 0xffffffff00007836 */ /* 0x000fe20000000000 */
[----:B------:R-:W-:Y:S02]  /*2160*/  UISETP.NE.AND UP0, UPT, UR6, 0x5, UPT ;  /* 0x000000050600788c */ /* 0x000fe4000bf05270 */
[----:B------:R-:W-:Y:S02]  /*2170*/  UISETP.NE.AND UP1, UPT, UR7, 0x5, UPT ;  /* 0x000000050700788c */ /* 0x000fe4000bf25270 */
[----:B------:R-:W-:Y:S02]  /*2180*/  USEL UR8, URZ, 0x1, UP0 ;  /* 0x000000013f087887 */ /* 0x000fe40008000000 */
[----:B------:R-:W-:-:S02]  /*2190*/  USEL UR6, UR6, URZ, UP0 ;  /* 0x0000003f06067287 */ /* 0x000fc40008000000 */
[----:B------:R-:W-:Y:S02]  /*21a0*/  USEL UR7, UR7, URZ, UP1 ;  /* 0x0000003f07077287 */ /* 0x000fe40008800000 */
[----:B------:R-:W-:Y:S01]  /*21b0*/  LOP3.LUT R5, R5, UR8, RZ, 0x3c, !PT ;  /* 0x0000000805057c12 */ /* 0x000fe2000f8e3cff */
[----:B------:R-:W-:Y:S09]  /*21c0*/  @P1 BRA `(.L_x_25) ;  /* 0xfffffff400f01947 */ /* 0x000ff2000383ffff */
.L_x_18:
[----:B------:R-:W2:Y:S02]  /*21d0*/  LDC R0, c[0x0][0x28c] ;  /* 0x0000a300ff007b82 */ /* 0x000ea40000000800 */
[----:B--2---:R-:W-:-:S13]  /*21e0*/  ISETP.GE.AND P1, PT, R0, 0x1, PT ;  /* 0x000000010000780c */ /* 0x004fda0003f26270 */
[----:B------:R-:W-:Y:S05]  /*21f0*/  @!P1 BRA `(.L_x_26) ;  /* 0x0000000000489947 */ /* 0x000fea0003800000 */
[----:B------:R-:W-:Y:S05]  /*2200*/  @!P0 BRA `(.L_x_27) ;  /* 0x0000000000048947 */ /* 0x000fea0003800000 */
[----:B------:R-:W-:Y:S01]  /*2210*/  BPT.TRAP 0x1 ;  /* 0x000000040000795c */ /* 0x000fe20000300000 */
.L_x_27:
[----:B------:R-:W2:Y:S01]  /*2220*/  S2UR UR7, SR_CgaCtaId ;  /* 0x00000000000779c3 */ /* 0x000ea20000008800 */
[----:B------:R-:W-:Y:S01]  /*2230*/  UISETP.LT.AND UP0, UPT, UR40, 0x1, UPT ;  /* 0x000000012800788c */ /* 0x000fe2000bf01270 */
[----:B------:R-:W-:-:S03]  /*2240*/  ISETP.GT.U32.AND P0, PT, R19, 0x1, PT ;  /* 0x000000011300780c */ /* 0x000fc60003f04070 */
[----:B------:R-:W-:-:S04]  /*2250*/  USEL UR6, UR40, 0x1, UP0 ;  /* 0x0000000128067887 */ /* 0x000fc80008000000 */
[----:B------:R-:W-:-:S04]  /*2260*/  UIADD3 UR6, UR39, UR40, -UR6 ;  /* 0x0000002827067290 */ /* 0x000fc8000fffe806 */
[----:B------:R-:W-:-:S04]  /*2270*/  UIMAD.WIDE.U32 UR4, UR6, -0x33333333, URZ ;  /* 0xcccccccd060478a5 */ /* 0x000fc8000f8e003f */
[----:B------:R-:W-:-:S03]  /*2280*/  USHF.R.U32.HI UR4, URZ, 0x2, UR5 ;  /* 0x000000023f047899 */ /* 0x000fc60008011605 */
[----:B------:R-:W-:Y:S01]  /*2290*/  UMOV UR5, 0x400 ;  /* 0x0000040000057882 */ /* 0x000fe20000000000 */
[----:B------:R-:W-:Y:S02]  /*22a0*/  UIMAD UR6, UR4, -0x5, UR6 ;  /* 0xfffffffb040678a4 */ /* 0x000fe4000f8e0206 */
[----:B--2---:R-:W-:-:S04]  /*22b0*/  ULEA UR5, UR7, UR5, 0x18 ;  /* 0x0000000507057291 */ /* 0x004fc8000f8ec03f */
[----:B------:R-:W-:-:S04]  /*22c0*/  ULEA UR6, UR6, UR5, 0x3 ;  /* 0x0000000506067291 */ /* 0x000fc8000f8e183f */
[----:B------:R-:W-:-:S04]  /*22d0*/  UIADD3 UR6, UR6, 0x28, URZ ;  /* 0x0000002806067890 */ /* 0x000fc8000fffe03f */
[----:B------:R-:W-:-:S09]  /*22e0*/  UPRMT UR6, URZ, 0x654, UR6 ;  /* 0x000006543f067896 */ /* 0x000fd20008000006 */
[----:B------:R-:W-:Y:S01]  /*22f0*/  SYNCS.ARRIVE.TRANS64.RED.A1T0 RZ, [UR6], RZ ;  /* 0x000000ffffff79a7 */ /* 0x000fe20008100406 */
[----:B------:R-:W-:Y:S05]  /*2300*/  @P0 BRA `(.L_x_26) ;  /* 0x0000000000040947 */ /* 0x000fea0003800000 */
[----:B------:R-:W-:Y:S01]  /*2310*/  BPT.TRAP 0x1 ;  /* 0x000000040000795c */ /* 0x000fe20000300000 */
.L_x_26:
[----:B------:R-:W2:Y:S01]  /*2320*/  LDC R6, c[0x0][0x288] ;  /* 0x0000a200ff067b82 */ /* 0x000ea20000000800 */
[----:B01----:R-:W-:Y:S01]  /*2330*/  LOP3.LUT R4, R18, 0x60, RZ, 0xc0, !PT ;  /* 0x0000006012047812 */ /* 0x003fe200078ec0ff */
[----:B------:R-:W-:Y:S01]  /*2340*/  IMAD.SHL.U32 R13, R153, 0x80, RZ ;  /* 0x00000080990d7824 */ /* 0x000fe200078e00ff */
[----:B------:R-:W-:Y:S01]  /*2350*/  UIADD3 UR39, UR40, UR39, URZ ;  /* 0x0000002728277290 */ /* 0x000fe2000fffe03f */
[----:B------:R-:W-:Y:S01]  /*2360*/  SHF.R.U32.HI R3, RZ, 0x2, R18 ;  /* 0x00000002ff037819 */ /* 0x000fe20000011612 */
[----:B------:R-:W-:Y:S01]  /*2370*/  IMAD.SHL.U32 R15, R152, 0x100, RZ ;  /* 0x00000100980f7824 */ /* 0x000fe200078e00ff */
[----:B------:R-:W-:Y:S01]  /*2380*/  SHF.R.U32.HI R10, RZ, 0x1, R4 ;  /* 0x00000001ff0a7819 */ /* 0x000fe20000011604 */
[----:B------:R-:W-:Y:S01]  /*2390*/  UISETP.GT.U32.AND UP0, UPT, UR39, 0x4, UPT ;  /* 0x000000042700788c */ /* 0x000fe2000bf04070 */
[----:B------:R-:W-:Y:S01]  /*23a0*/  LOP3.LUT R4, R18, 0x3, RZ, 0xc0, !PT ;  /* 0x0000000312047812 */ /* 0x000fe200078ec0ff */
[----:B------:R-:W-:Y:S01]  /*23b0*/  ULDC UR7, c[0x0][0x284] ;  /* 0x0000a10000077ab9 */ /* 0x000fe20000000800 */
[----:B------:R-:W-:Y:S01]  /*23c0*/  LOP3.LUT R0, R22, 0x1, RZ, 0xc0, !PT ;  /* 0x0000000116007812 */ /* 0x000fe200078ec0ff */
[----:B------:R-:W-:Y:S01]  /*23d0*/  UISETP.LT.U32.AND UP0, UPT, UR40, 0x5, UP0 ;  /* 0x000000052800788c */ /* 0x000fe20008701070 */
[----:B------:R-:W-:Y:S01]  /*23e0*/  LOP3.LUT R3, R3, 0x7, RZ, 0xc0, !PT ;  /* 0x0000000703037812 */ /* 0x000fe200078ec0ff */
[----:B------:R-:W-:Y:S01]  /*23f0*/  UISETP.GE.U32.AND UP1, UPT, UR40, 0x5, UPT ;  /* 0x000000052800788c */ /* 0x000fe2000bf26070 */
[----:B------:R-:W-:Y:S01]  /*2400*/  SHF.R.S32.HI R21, RZ, 0x1f, R23 ;  /* 0x0000001fff157819 */ /* 0x000fe20000011417 */
[----:B------:R-:W-:Y:S01]  /*2410*/  IMAD.SHL.U32 R8, R0, 0x40, RZ ;  /* 0x0000004000087824 */ /* 0x000fe200078e00ff */
[----:B------:R-:W-:Y:S01]  /*2420*/  IADD3 R5, RZ, -R10, -R3 ;  /* 0x8000000aff057210 */ /* 0x000fe20007ffe803 */
[----:B------:R-:W-:Y:S01]  /*2430*/  ULDC.64 UR8, c[0x0][0x5d0] ;  /* 0x0001740000087ab9 */ /* 0x000fe20000000a00 */
[----:B------:R-:W-:-:S02]  /*2440*/  UIMAD.WIDE.U32 UR4, UR39, -0x33333333, URZ ;  /* 0xcccccccd270478a5 */ /* 0x000fc4000f8e003f */
[----:B------:R-:W-:Y:S01]  /*2450*/  USEL UR6, URZ, 0x1, !UP0 ;  /* 0x000000013f067887 */ /* 0x000fe2000c000000 */
[----:B------:R-:W-:Y:S01]  /*2460*/  LOP3.LUT R3, R8, 0x40, R3, 0xe2, !PT ;  /* 0x0000004008037812 */ /* 0x000fe200078ee203 */
[----:B------:R-:W-:Y:S01]  /*2470*/  IMAD.WIDE R8, R152, 0x100, RZ ;  /* 0x0000010098087825 */ /* 0x000fe200078e02ff */
[----:B------:R-:W-:Y:S01]  /*2480*/  USHF.R.U32.HI UR4, URZ, 0x2, UR5 ;  /* 0x000000023f047899 */ /* 0x000fe20008011605 */
[----:B--2---:R-:W-:Y:S01]  /*2490*/  ISETP.GE.AND P0, PT, R13, R6, PT ;  /* 0x000000060d00720c */ /* 0x004fe20003f06270 */
[----:B------:R-:W-:Y:S01]  /*24a0*/  ULOP3.LUT UR38, UR38, UR6, URZ, 0x3c, !UPT ;  /* 0x0000000626267292 */ /* 0x000fe2000f8e3c3f */
[----:B------:R-:W-:Y:S01]  /*24b0*/  IMAD R12, R4, -0x2, R6 ;  /* 0xfffffffe040c7824 */ /* 0x000fe200078e0206 */
[----:B------:R-:W-:Y:S01]  /*24c0*/  LOP3.LUT R153, R8, R3, R10, 0xfe, !PT ;  /* 0x0000000308997212 */ /* 0x000fe200078efe0a */
[----:B------:R-:W-:Y:S01]  /*24d0*/  IMAD.SHL.U32 R6, R18, 0x2, RZ ;  /* 0x0000000212067824 */ /* 0x000fe200078e00ff */
[----:B------:R-:W-:Y:S01]  /*24e0*/  ISETP.GE.OR P0, PT, R15, UR7, P0 ;  /* 0x000000070f007c0c */ /* 0x000fe20008706670 */
[----:B------:R-:W-:Y:S01]  /*24f0*/  IMAD R4, R21, UR8, RZ ;  /* 0x0000000815047c24 */ /* 0x000fe2000f8e02ff */
[----:B------:R-:W-:Y:S01]  /*2500*/  UIMAD UR39, UR4, -0x5, UR39 ;  /* 0xfffffffb042778a4 */ /* 0x000fe2000f8e0227 */
[----:B------:R-:W-:Y:S01]  /*2510*/  IMAD R0, R0, -0x40, R5 ;  /* 0xffffffc000007824 */ /* 0x000fe200078e0205 */
[----:B------:R-:W-:Y:S01]  /*2520*/  LOP3.LUT R6, R13, 0x6, R6, 0xf8, !PT ;  /* 0x000000060d067812 */ /* 0x000fe200078ef806 */
[----:B------:R-:W-:Y:S01]  /*2530*/  IMAD R11, R23, UR9, R4 ;  /* 0x00000009170b7c24 */ /* 0x000fe2000f8e0204 */
[----:B------:R-:W-:Y:S01]  /*2540*/  @UP1 ULOP3.LUT UR38, UR38, 0x1, UR4, 0x78, !UPT ;  /* 0x0000000126261892 */ /* 0x000fe2000f8e7804 */
[----:B------:R-:W-:Y:S01]  /*2550*/  IMAD.MOV.U32 R152, RZ, RZ, -0x1 ;  /* 0xffffffffff987424 */ /* 0x000fe200078e00ff */
[----:B------:R-:W-:-:S02]  /*2560*/  SHF.R.S32.HI R7, RZ, 0x1f, R6 ;  /* 0x0000001fff077819 */ /* 0x000fc40000011406 */
[----:B------:R-:W-:Y:S01]  /*2570*/  IADD3 R3, -R15, UR7, R0 ;  /* 0x000000070f037c10 */ /* 0x000fe2000fffe100 */
[----:B------:R-:W-:Y:S02]  /*2580*/  IMAD.IADD R0, R12, 0x1, -R13 ;  /* 0x000000010c007824 */ /* 0x000fe400078e0a0d */
[----:B------:R-:W-:-:S04]  /*2590*/  IMAD.WIDE.U32 R4, R23, UR8, R6 ;  /* 0x0000000817047c25 */ /* 0x000fc8000f8e0006 */
[----:B------:R-:W-:Y:S02]  /*25a0*/  IMAD.IADD R11, R5, 0x1, R11 ;  /* 0x00000001050b7824 */ /* 0x000fe400078e020b */
[----:B------:R-:W-:Y:S01]  /*25b0*/  IMAD.MOV.U32 R10, RZ, RZ, R4 ;  /* 0x000000ffff0a7224 */ /* 0x000fe200078e0004 */
[----:B------:R-:W-:Y:S06]  /*25c0*/  @P0 BRA `(.L_x_28) ;  /* 0x0000008000640947 */ /* 0x000fec0003800000 */
[----:B------:R-:W0:Y:S01]  /*25d0*/  LDC.64 R4, c[0x0][0x5c8] ;  /* 0x00017200ff047b82 */ /* 0x000e220000000a00 */
[----:B-----5:R-:W-:Y:S01]  /*25e0*/  FSETP.NEU.AND P0, PT, R155, RZ, PT ;  /* 0x000000ff9b00720b */ /* 0x020fe20003f0d000 */
[----:B------:R-:W-:Y:S01]  /*25f0*/  BSSY B0, `(.L_x_28) ;  /* 0x0000816000007945 */ /* 0x000fe20003800000 */
[----:B------:R-:W-:-:S04]  /*2600*/  ISETP.GT.AND P3, PT, R3, RZ, PT ;  /* 0x000000ff0300720c */ /* 0x000fc80003f64270 */
[----:B------:R-:W-:Y:S01]  /*2610*/  ISETP.GT.AND P2, PT, R0, RZ, P3 ;  /* 0x000000ff0000720c */ /* 0x000fe20001f44270 */
[-C--:B0-----:R-:W-:Y:S02]  /*2620*/  IMAD R12, R9, R4.reuse, RZ ;  /* 0x00000004090c7224 */ /* 0x081fe400078e02ff */
[----:B------:R-:W-:-:S04]  /*2630*/  IMAD.WIDE.U32 R168, R153, R4, R10 ;  /* 0x0000000499a87225 */ /* 0x000fc800078e000a */
[----:B------:R-:W-:-:S04]  /*2640*/  IMAD R11, R153, R5, R12 ;  /* 0x00000005990b7224 */ /* 0x000fc800078e020c */
[----:B------:R-:W-:Y:S01]  /*2650*/  IMAD.IADD R171, R169, 0x1, R11 ;  /* 0x00000001a9ab7824 */ /* 0x000fe200078e020b */
[----:B------:R-:W-:Y:S06]  /*2660*/  @!P0 BRA `(.L_x_29) ;  /* 0x0000005c00148947 */ /* 0x000fec0003800000 */
[----:B------:R-:W0:Y:S01]  /*2670*/  LDC.64 R12, c[0x0][0x5b8] ;  /* 0x00016e00ff0c7b82 */ /* 0x000e220000000a00 */
[----:B------:R-:W-:-:S07]  /*2680*/  ULDC.64 UR4, c[0x0][0x5c0] ;  /* 0x0001700000047ab9 */ /* 0x000fce0000000a00 */
[----:B------:R-:W1:Y:S08]  /*2690*/  LDC.64 R14, c[0x0][0x5b0] ;  /* 0x00016c00ff0e7b82 */ /* 0x000e700000000a00 */
[----:B------:R-:W2:Y:S01]  /*26a0*/  LDC.64 R10, c[0x0][0x5a8] ;  /* 0x00016a00ff0a7b82 */ /* 0x000ea20000000a00 */
[----:B0-----:R-:W-:-:S04]  /*26b0*/  IMAD R20, R21, R12, RZ ;  /* 0x0000000c15147224 */ /* 0x001fc800078e02ff */
[C---:B------:R-:W-:Y:S02]  /*26c0*/  IMAD R13, R23.reuse, R13, R20 ;  /* 0x0000000d170d7224 */ /* 0x040fe400078e0214 */
[----:B------:R-:W-:-:S04]  /*26d0*/  IMAD.WIDE.U32 R20, R23, R12, R6 ;  /* 0x0000000c17147225 */ /* 0x000fc800078e0006 */
[----:B-1----:R-:W-:Y:S02]  /*26e0*/  IMAD R156, R9, R14, RZ ;  /* 0x0000000e099c7224 */ /* 0x002fe400078e02ff */
[----:B------:R-:W-:Y:S02]  /*26f0*/  IMAD.IADD R157, R21, 0x1, R13 ;  /* 0x00000001159d7824 */ /* 0x000fe400078e020d */
[----:B------:R-:W-:Y:S02]  /*2700*/  IMAD R173, R153, R15, R156 ;  /* 0x0000000f99ad7224 */ /* 0x000fe400078e029c */
[----:B------:R-:W-:-:S04]  /*2710*/  IMAD.MOV.U32 R156, RZ, RZ, R20 ;  /* 0x000000ffff9c7224 */ /* 0x000fc800078e0014 */
[----:B------:R-:W-:-:S04]  /*2720*/  IMAD.WIDE.U32 R158, R153, R14, R156 ;  /* 0x0000000e999e7225 */ /* 0x000fc800078e009c */
[----:B------:R-:W-:Y:S01]  /*2730*/  IMAD.IADD R159, R159, 0x1, R173 ;  /* 0x000000019f9f7824 */ /* 0x000fe200078e02ad */
[----:B--2---:R-:W-:-:S04]  /*2740*/  LEA R160, P0, R158, R10, 0x2 ;  /* 0x0000000a9ea07211 */ /* 0x004fc800078010ff */
[----:B------:R-:W-:-:S05]  /*2750*/  LEA.HI.X R161, R158, R11, R159, 0x2, P0 ;  /* 0x0000000b9ea17211 */ /* 0x000fca00000f149f */
[----:B------:R0:W2:Y:S01]  /*2760*/  @P2 LDG.E.LTC128B R167, desc[UR36][R160.64] ;  /* 0x00000024a0a72981 */ /* 0x0000a2000c1e1920 */
[----:B------:R-:W-:Y:S01]  /*2770*/  LEA R158, P0, R168, UR4, 0x2 ;  /* 0x00000004a89e7c11 */ /* 0x000fe2000f8010ff */
[----:B------:R-:W-:Y:S01]  /*2780*/  IMAD.WIDE.U32 R162, R153, R14, R6 ;  /* 0x0000000e99a27225 */ /* 0x000fe200078e0006 */
[----:B------:R-:W-:Y:S01]  /*2790*/  ISETP.GT.AND P1, PT, R0, 0x1, P3 ;  /* 0x000000010000780c */ /* 0x000fe20001f24270 */
[----:B------:R-:W-:Y:S01]  /*27a0*/  BSSY B1, `(.L_x_30) ;  /* 0x0000011000017945 */ /* 0x000fe20003800000 */
[----:B------:R-:W-:Y:S01]  /*27b0*/  LEA.HI.X R159, R168, UR5, R171, 0x2, P0 ;  /* 0x00000005a89f7c11 */ /* 0x000fe200080f14ab */
[----:B------:R-:W-:Y:S01]  /*27c0*/  IMAD.IADD R163, R173, 0x1, R163 ;  /* 0x00000001ada37824 */ /* 0x000fe200078e02a3 */
[C---:B0-----:R-:W-:Y:S01]  /*27d0*/  SHF.L.U64.HI R161, R14.reuse, 0x3, R15 ;  /* 0x000000030ea17819 */ /* 0x041fe2000001020f */
[----:B------:R-:W-:-:S04]  /*27e0*/  IMAD.SHL.U32 R160, R14, 0x8, RZ ;  /* 0x000000080ea07824 */ /* 0x000fc800078e00ff */
[----:B------:R-:W-:Y:S01]  /*27f0*/  IMAD.WIDE.U32 R170, R153, R14, R160 ;  /* 0x0000000e99aa7225 */ /* 0x000fe200078e00a0 */
[----:B--2---:R-:W-:-:S05]  /*2800*/  LOP3.LUT R164, R167, 0xffffe000, RZ, 0xc0, !PT ;  /* 0xffffe000a7a47812 */ /* 0x004fca00078ec0ff */
[----:B------:R-:W-:Y:S01]  /*2810*/  FMUL R169, R164, R155 ;  /* 0x0000009ba4a97220 */ /* 0x000fe20000400000 */
[----:B------:R-:W-:-:S04]  /*2820*/  IMAD.WIDE.U32 R164, R23, R12, R162 ;  /* 0x0000000c17a47225 */ /* 0x000fc800078e00a2 */
[----:B------:R-:W-:Y:S01]  /*2830*/  FFMA R169, R88, R154, R169 ;  /* 0x0000009a58a97223 */ /* 0x000fe200000000a9 */
[----:B------:R-:W-:Y:S01]  /*2840*/  IMAD.IADD R88, R13, 0x1, R165 ;  /* 0x000000010d587824 */ /* 0x000fe200078e02a5 */
[----:B------:R-:W-:-:S03]  /*2850*/  LEA R162, P0, R164, R10, 0x2 ;  /* 0x0000000aa4a27211 */ /* 0x000fc600078010ff */
[----:B------:R-:W-:Y:S02]  /*2860*/  F2FP.TF32.F32.PACK_B R169, R169 ;  /* 0x000000a9ffa9723e */ /* 0x000fe400024050ff */
[----:B------:R-:W-:-:S03]  /*2870*/  LEA.HI.X R163, R164, R11, R88, 0x2, P0 ;  /* 0x0000000ba4a37211 */ /* 0x000fc600000f1458 */
[----:B------:R0:W-:Y:S01]  /*2880*/  @P2 STG.E desc[UR36][R158.64], R169 ;  /* 0x000000a99e002986 */ /* 0x0001e2000c101924 */
[----:B------:R-:W-:Y:S05]  /*2890*/  @!P1 BRA `(.L_x_31) ;  /* 0x0000000000049947 */ /* 0x000fea0003800000 */
[----:B------:R1:W5:Y:S02]  /*28a0*/  LDG.E.LTC128B R167, desc[UR36][R162.64+0x4] ;  /* 0x00000424a2a77981 */ /* 0x000364000c1e1920 */
.L_x_31:
[----:B------:R-:W-:Y:S05]  /*28b0*/  BSYNC B1 ;  /* 0x0000000000017941 */ /* 0x000fea0003800000 */
.L_x_30:
[----:B-----5:R-:W-:Y:S01]  /*28c0*/  LOP3.LUT R88, R167, 0xffffe000, RZ, 0xc0, !PT ;  /* 0xffffe000a7587812 */ /* 0x020fe200078ec0ff */
[----:B0-----:R-:W-:Y:S01]  /*28d0*/  IMAD.IADD R169, R173, 0x1, R171 ;  /* 0x00000001ada97824 */ /* 0x001fe200078e02ab */
[----:B------:R-:W-:Y:S01]  /*28e0*/  ISETP.GT.AND P0, PT, R3, 0x8, PT ;  /* 0x000000080300780c */ /* 0x000fe20003f04270 */
[----:B------:R-:W-:Y:S01]  /*28f0*/  IMAD.MOV.U32 R172, RZ, RZ, R167 ;  /* 0x000000ffffac7224 */ /* 0x000fe200078e00a7 */
[----:B------:R-:W-:Y:S01]  /*2900*/  IADD3 R164, P4, R20, R170, RZ ;  /* 0x000000aa14a47210 */ /* 0x000fe20007f9e0ff */
[----:B------:R-:W-:Y:S01]  /*2910*/  FMUL R88, R88, R155 ;  /* 0x0000009b58587220 */ /* 0x000fe20000400000 */
[----:B------:R-:W-:-:S03]  /*2920*/  ISETP.GT.AND P2, PT, R0, RZ, P0 ;  /* 0x000000ff0000720c */ /* 0x000fc60000744270 */
[----:B------:R-:W-:Y:S01]  /*2930*/  FFMA R173, R89, R154, R88 ;  /* 0x0000009a59ad7223 */ /* 0x000fe20000000058 */
[----:B------:R-:W-:Y:S01]  /*2940*/  IMAD.X R165, R169, 0x1, R157, P4 ;  /* 0x00000001a9a57824 */ /* 0x000fe200020e069d */
[----:B------:R-:W-:-:S03]  /*2950*/  LEA R88, P4, R164, R10, 0x2 ;  /* 0x0000000aa4587211 */ /* 0x000fc600078810ff */
[----:B------:R-:W-:Y:S02]  /*2960*/  F2FP.TF32.F32.PACK_B R173, R173 ;  /* 0x000000adffad723e */ /* 0x000fe400024050ff */
[----:B------:R-:W-:-:S03]  /*2970*/  LEA.HI.X R89, R164, R11, R165, 0x2, P4 ;  /* 0x0000000ba4597211 */ /* 0x000fc600020f14a5 */
[----:B------:R0:W-:Y:S04]  /*2980*/  @P1 STG.E desc[UR36][R158.64+0x4], R173 ;  /* 0x000004ad9e001986 */ /* 0x0001e8000c101924 */
[----:B------:R2:W3:Y:S01]  /*2990*/  @P2 LDG.E.LTC128B R172, desc[UR36][R88.64] ;  /* 0x0000002458ac2981 */ /* 0x0004e2000c1e1920 */
[----:B------:R-:W-:Y:S01]  /*29a0*/  IMAD.SHL.U32 R165, R4, 0x20, RZ ;  /* 0x0000002004a57824 */ /* 0x000fe200078e00ff */
[----:B------:R-:W-:Y:S01]  /*29b0*/  IADD3 R170, P1, R6, R170, RZ ;  /* 0x000000aa06aa7210 */ /* 0x000fe20007f3e0ff */
[----:B------:R-:W-:Y:S03]  /*29c0*/  BSSY B1, `(.L_x_32) ;  /* 0x0000011000017945 */ /* 0x000fe60003800000 */
[----:B------:R-:W-:Y:S01]  /*29d0*/  IADD3 R168, P4, R165, R158, RZ ;  /* 0x0000009ea5a87210 */ /* 0x000fe20007f9e0ff */
[----:B------:R-:W-:Y:S01]  /*29e0*/  IMAD.X R171, R7, 0x1, R169, P1 ;  /* 0x0000000107ab7824 */ /* 0x000fe200008e06a9 */
[----:B------:R-:W-:Y:S01]  /*29f0*/  ISETP.GT.AND P1, PT, R0, 0x1, P0 ;  /* 0x000000010000780c */ /* 0x000fe20000724270 */
[----:B------:R-:W-:-:S03]  /*2a00*/  IMAD.WIDE.U32 R170, R23, R12, R170 ;  /* 0x0000000c17aa7225 */ /* 0x000fc600078e00aa */
[----:B--2---:R-:W-:Y:S02]  /*2a10*/  LEA R88, P5, R170, R10, 0x2 ;  /* 0x0000000aaa587211 */ /* 0x004fe400078a10ff */
[----:B---3--:R-:W-:-:S05]  /*2a20*/  LOP3.LUT R164, R172, 0xffffe000, RZ, 0xc0, !PT ;  /* 0xffffe000aca47812 */ /* 0x008fca00078ec0ff */
[----:B------:R-:W-:-:S04]  /*2a30*/  FMUL R167, R164, R155 ;  /* 0x0000009ba4a77220 */ /* 0x000fc80000400000 */
[----:B------:R-:W-:Y:S01]  /*2a40*/  FFMA R175, R90, R154, R167 ;  /* 0x0000009a5aaf7223 */ /* 0x000fe200000000a7 */
[----:B------:R-:W-:Y:S01]  /*2a50*/  SHF.L.U64.HI R167, R4, 0x5, R5 ;  /* 0x0000000504a77819 */ /* 0x000fe20000010205 */
[----:B------:R-:W-:-:S03]  /*2a60*/  IMAD.IADD R90, R13, 0x1, R171 ;  /* 0x000000010d5a7824 */ /* 0x000fc600078e02ab */
[----:B------:R-:W-:Y:S01]  /*2a70*/  F2FP.TF32.F32.PACK_B R175, R175 ;  /* 0x000000afffaf723e */ /* 0x000fe200024050ff */
[----:B------:R-:W-:Y:S01]  /*2a80*/  IMAD.X R169, R167, 0x1, R159, P4 ;  /* 0x00000001a7a97824 */ /* 0x000fe200020e069f */
[----:B------:R-:W-:-:S04]  /*2a90*/  LEA.HI.X R89, R170, R11, R90, 0x2, P5 ;  /* 0x0000000baa597211 */ /* 0x000fc800028f145a */
[----:B------:R0:W-:Y:S01]  /*2aa0*/  @P2 STG.E desc[UR36][R168.64], R175 ;  /* 0x000000afa8002986 */ /* 0x0001e2000c101924 */
[----:B------:R-:W-:Y:S05]  /*2ab0*/  @!P1 BRA `(.L_x_33) ;  /* 0x0000000000049947 */ /* 0x000fea0003800000 */
[----:B------:R2:W5:Y:S02]  /*2ac0*/  LDG.E.LTC128B R172, desc[UR36][R88.64+0x4] ;  /* 0x0000042458ac7981 */ /* 0x000564000c1e1920 */
.L_x_33:
[----:B------:R-:W-:Y:S05]  /*2ad0*/  BSYNC B1 ;  /* 0x0000000000017941 */ /* 0x000fea0003800000 */
.L_x_32:
[----:B-----5:R-:W-:Y:S01]  /*2ae0*/  LOP3.LUT R90, R172, 0xffffe000, RZ, 0xc0, !PT ;  /* 0xffffe000ac5a7812 */ /* 0x020fe200078ec0ff */
[----:B------:R-:W-:Y:S01]  /*2af0*/  BSSY B1, `(.L_x_34) ;  /* 0x000000a000017945 */ /* 0x000fe20003800000 */
[----:B------:R-:W-:-:S03]  /*2b00*/  ISETP.GT.AND P2, PT, R0, 0x8, P3 ;  /* 0x000000080000780c */ /* 0x000fc60001f44270 */
[----:B------:R-:W-:-:S04]  /*2b10*/  FMUL R90, R90, R155 ;  /* 0x0000009b5a5a7220 */ /* 0x000fc80000400000 */
[----:B------:R-:W-:Y:S01]  /*2b20*/  FFMA R171, R91, R154, R90 ;  /* 0x0000009a5bab7223 */ /* 0x000fe2000000005a */
[----:B------:R-:W-:Y:S02]  /*2b30*/  @P1 IMAD.MOV.U32 R90, RZ, RZ, R168 ;  /* 0x000000ffff5a1224 */ /* 0x000fe400078e00a8 */
[----:B------:R-:W-:Y:S02]  /*2b40*/  @P1 IMAD.MOV.U32 R91, RZ, RZ, R169 ;  /* 0x000000ffff5b1224 */ /* 0x000fe400078e00a9 */
[----:B------:R-:W-:-:S05]  /*2b50*/  F2FP.TF32.F32.PACK_B R171, R171 ;  /* 0x000000abffab723e */ /* 0x000fca00024050ff */
[----:B------:R3:W-:Y:S01]  /*2b60*/  @P1 STG.E desc[UR36][R90.64+0x4], R171 ;  /* 0x000004ab5a001986 */ /* 0x0007e2000c101924 */
[----:B------:R-:W-:Y:S05]  /*2b70*/  @!P2 BRA `(.L_x_35) ;  /* 0x000000000004a947 */ /* 0x000fea0003800000 */
[----:B------:R4:W5:Y:S02]  /*2b80*/  LDG.E.LTC128B R172, desc[UR36][R162.64+0x20] ;  /* 0x00002024a2ac7981 */ /* 0x000964000c1e1920 */
.L_x_35:
[----:B------:R-:W-:Y:S05]  /*2b90*/  BSYNC B1 ;  /* 0x0000000000017941 */ /* 0x000fea0003800000 */
.L_x_34:
[----:B---3-5:R-:W-:Y:S01]  /*2ba0*/  LOP3.LUT R90, R172, 0xffffe000, RZ, 0xc0, !PT ;  /* 0xffffe000ac5a7812 */ /* 0x028fe200078ec0ff */
[----:B------:R-:W-:Y:S01]  /*2bb0*/  BSSY B1, `(.L_x_36) ;  /* 0x000000a000017945 */ /* 0x000fe20003800000 */
[----:B------:R-:W-:-:S03]  /*2bc0*/  ISETP.GT.AND P1, PT, R0, 0x9, P3 ;  /* 0x000000090000780c */ /* 0x000fc60001f24270 */
[----:B------:R-:W-:Y:S01]  /*2bd0*/  FMUL R91, R90, R155 ;  /* 0x0000009b5a5b7220 */ /* 0x000fe20000400000 */
[----:B------:R-:W-:-:S03]  /*2be0*/  @P2 IMAD.MOV.U32 R90, RZ, RZ, R158 ;  /* 0x000000ffff5a2224 */ /* 0x000fc600078e009e */
[----:B------:R-:W-:Y:S01]  /*2bf0*/  FFMA R171, R92, R154, R91 ;  /* 0x0000009a5cab7223 */ /* 0x000fe2000000005b */
[----:B------:R-:W-:-:S04]  /*2c00*/  @P2 IMAD.MOV.U32 R91, RZ, RZ, R159 ;  /* 0x000000ffff5b2224 */ /* 0x000fc800078e009f */
[----:B------:R-:W-:-:S05]  /*2c10*/  F2FP.TF32.F32.PACK_B R171, R171 ;  /* 0x000000abffab723e */ /* 0x000fca00024050ff */
[----:B------:R3:W-:Y:S01]  /*2c20*/  @P2 STG.E desc[UR36][R90.64+0x20], R171 ;  /* 0x000020ab5a002986 */ /* 0x0007e2000c101924 */
[----:B------:R-:W-:Y:S05]  /*2c30*/  @!P1 BRA `(.L_x_37) ;  /* 0x0000000000049947 */ /* 0x000fea0003800000 */
[----:B------:R0:W5:Y:S02]  /*2c40*/  LDG.E.LTC128B R172, desc[UR36][R162.64+0x24] ;  /* 0x00002424a2ac7981 */ /* 0x000164000c1e1920 */
.L_x_37:
[----:B------:R-:W-:Y:S05]  /*2c50*/  BSYNC B1 ;  /* 0x0000000000017941 */ /* 0x000fea0003800000 */
.L_x_36:
[----:B---3-5:R-:W-:Y:S01]  /*2c60*/  LOP3.LUT R90, R172, 0xffffe000, RZ, 0xc0, !PT ;  /* 0xffffe000ac5a7812 */ /* 0x028fe200078ec0ff */
[----:B------:R-:W-:Y:S01]  /*2c70*/  @P1 IMAD.MOV.U32 R91, RZ, RZ, R159 ;  /* 0x000000ffff5b1224 */ /* 0x000fe200078e009f */
[----:B------:R-:W-:Y:S01]  /*2c80*/  ISETP.GT.AND P2, PT, R0, 0x8, P0 ;  /* 0x000000080000780c */ /* 0x000fe20000744270 */
[----:B------:R-:W-:Y:S02]  /*2c90*/  BSSY B1, `(.L_x_38) ;  /* 0x0000008000017945 */ /* 0x000fe40003800000 */
[----:B------:R-:W-:-:S04]  /*2ca0*/  FMUL R90, R90, R155 ;  /* 0x0000009b5a5a7220 */ /* 0x000fc80000400000 */
[----:B------:R-:W-:Y:S01]  /*2cb0*/  FFMA R93, R93, R154, R90 ;  /* 0x0000009a5d5d7223 */ /* 0x000fe2000000005a */
[----:B------:R-:W-:-:S04]  /*2cc0*/  @P1 IMAD.MOV.U32 R90, RZ, RZ, R158 ;  /* 0x000000ffff5a1224 */ /* 0x000fc800078e009e */
[----:B------:R-:W-:-:S05]  /*2cd0*/  F2FP.TF32.F32.PACK_B R93, R93 ;  /* 0x0000005dff5d723e */ /* 0x000fca00024050ff */
[----:B------:R3:W-:Y:S01]  /*2ce0*/  @P1 STG.E desc[UR36][R90.64+0x24], R93 ;  /* 0x0000245d5a001986 */ /* 0x0007e2000c101924 */
[----:B------:R-:W-:Y:S05]  /*2cf0*/  @!P2 BRA `(.L_x_39) ;  /* 0x000000000004a947 */ /* 0x000fea0003800000 */
[----:B------:R0:W5:Y:S02]  /*2d00*/  LDG.E.LTC128B R172, desc[UR36][R88.64+0x20] ;  /* 0x0000202458ac7981 */ /* 0x000164000c1e1920 */
.L_x_39:
[----:B------:R-:W-:Y:S05]  /*2d10*/  BSYNC B1 ;  /* 0x0000000000017941 */ /* 0x000fea0003800000 */
.L_x_38:
        /* <DEDUP_REMOVED lines=11> */
.L_x_41:
[----:B------:R-:W-:Y:S05]  /*2dd0*/  BSYNC B1 ;  /* 0x0000000000017941 */ /* 0x000fea0003800000 */
.L_x_40:
        /* <DEDUP_REMOVED lines=11> */
.L_x_43:
[----:B------:R-:W-:Y:S05]  /*2e90*/  BSYNC B1 ;  /* 0x0000000000017941 */ /* 0x000fea0003800000 */
.L_x_42:
        /* <DEDUP_REMOVED lines=11> */
.L_x_45:
[----:B------:R-:W-:Y:S05]  /*2f50*/  BSYNC B1 ;  /* 0x0000000000017941 */ /* 0x000fea0003800000 */
.L_x_44:
        /* <DEDUP_REMOVED lines=11> */
.L_x_47:
[----:B------:R-:W-:Y:S05]  /*3010*/  BSYNC B1 ;  /* 0x0000000000017941 */ /* 0x000fea0003800000 */
.L_x_46:
        /* <DEDUP_REMOVED lines=11> */
.L_x_49:
[----:B------:R-:W-:Y:S05]  /*30d0*/  BSYNC B1 ;  /* 0x0000000000017941 */ /* 0x000fea0003800000 */
.L_x_48:
        /* <DEDUP_REMOVED lines=11> */
.L_x_51:
[----:B------:R-:W-:Y:S05]  /*3190*/  BSYNC B1 ;  /* 0x0000000000017941 */ /* 0x000fea0003800000 */
.L_x_50:
        /* <DEDUP_REMOVED lines=11> */
.L_x_53:
[----:B------:R-:W-:Y:S05]  /*3250*/  BSYNC B1 ;  /* 0x0000000000017941 */ /* 0x000fea0003800000 */
.L_x_52:
        /* <DEDUP_REMOVED lines=11> */
.L_x_55:
[----:B------:R-:W-:Y:S05]  /*3310*/  BSYNC B1 ;  /* 0x0000000000017941 */ /* 0x000fea0003800000 */
.L_x_54:
        /* <DEDUP_REMOVED lines=11> */
.L_x_57:
[----:B------:R-:W-:Y:S05]  /*33d0*/  BSYNC B1 ;  /* 0x0000000000017941 */ /* 0x000fea0003800000 */
.L_x_56:
        /* <DEDUP_REMOVED lines=11> */
.L_x_59:
[----:B------:R-:W-:Y:S05]  /*3490*/  BSYNC B1 ;  /* 0x0000000000017941 */ /* 0x000fea0003800000 */
.L_x_58:
        /* <DEDUP_REMOVED lines=11> */
.L_x_61:
[----:B------:R-:W-:Y:S05]  /*3550*/  BSYNC B1 ;  /* 0x0000000000017941 */ /* 0x000fea0003800000 */
.L_x_60:
        /* <DEDUP_REMOVED lines=11> */
.L_x_63:
[----:B------:R-:W-:Y:S05]  /*3610*/  BSYNC B1 ;  /* 0x0000000000017941 */ /* 0x000fea0003800000 */
.L_x_62:
        /* <DEDUP_REMOVED lines=11> */
.L_x_65:
[----:B------:R-:W-:Y:S05]  /*36d0*/  BSYNC B1 ;  /* 0x0000000000017941 */ /* 0x000fea0003800000 */
.L_x_64:
        /* <DEDUP_REMOVED lines=11> */
.L_x_67:
[----:B------:R-:W-:Y:S05]  /*3790*/  BSYNC B1 ;  /* 0x0000000000017941 */ /* 0x000fea0003800000 */
.L_x_66:
        /* <DEDUP_REMOVED lines=11> */
.L_x_69:
[----:B------:R-:W-:Y:S05]  /*3850*/  BSYNC B1 ;  /* 0x0000000000017941 */ /* 0x000fea0003800000 */
.L_x_68:
        /* <DEDUP_REMOVED lines=11> */
.L_x_71:
[----:B------:R-:W-:Y:S05]  /*3910*/  BSYNC B1 ;  /* 0x0000000000017941 */ /* 0x000fea0003800000 */
.L_x_70:
        /* <DEDUP_REMOVED lines=11> */
.L_x_73:
[----:B------:R-:W-:Y:S05]  /*39d0*/  BSYNC B1 ;  /* 0x0000000000017941 */ /* 0x000fea0003800000 */
.L_x_72:
        /* <DEDUP_REMOVED lines=11> */
.L_x_75:
[----:B------:R-:W-:Y:S05]  /*3a90*/  BSYNC B1 ;  /* 0x0000000000017941 */ /* 0x000fea0003800000 */
.L_x_74:
        /* <DEDUP_REMOVED lines=11> */
.L_x_77:
[----:B------:R-:W-:Y:S05]  /*3b50*/  BSYNC B1 ;  /* 0x0000000000017941 */ /* 0x000fea0003800000 */
.L_x_76:
        /* <DEDUP_REMOVED lines=11> */
.L_x_79:
[----:B------:R-:W-:Y:S05]  /*3c10*/  BSYNC B1 ;  /* 0x0000000000017941 */ /* 0x000fea0003800000 */
.L_x_78:
        /* <DEDUP_REMOVED lines=11> */
.L_x_81:
[----:B------:R-:W-:Y:S05]  /*3cd0*/  BSYNC B1 ;  /* 0x0000000000017941 */ /* 0x000fea0003800000 */
.L_x_80:
        /* <DEDUP_REMOVED lines=11> */
.L_x_83:
[----:B------:R-:W-:Y:S05]  /*3d90*/  BSYNC B1 ;  /* 0x0000000000017941 */ /* 0x000fea0003800000 */
.L_x_82:
        /* <DEDUP_REMOVED lines=11> */
.L_x_85:
[----:B------:R-:W-:Y:S05]  /*3e50*/  BSYNC B1 ;  /* 0x0000000000017941 */ /* 0x000fea0003800000 */
.L_x_84:
        /* <DEDUP_REMOVED lines=11> */
.L_x_87:
[----:B------:R-:W-:Y:S05]  /*3f10*/  BSYNC B1 ;  /* 0x0000000000017941 */ /* 0x000fea0003800000 */
.L_x_86:
        /* <DEDUP_REMOVED lines=11> */
.L_x_89:
[----:B------:R-:W-:Y:S05]  /*3fd0*/  BSYNC B1 ;  /* 0x0000000000017941 */ /* 0x000fea0003800000 */
.L_x_88:
        /* <DEDUP_REMOVED lines=11> */
.L_x_91:
[----:B------:R-:W-:Y:S05]  /*4090*/  BSYNC B1 ;  /* 0x0000000000017941 */ /* 0x000fea0003800000 */
.L_x_90:
        /* <DEDUP_REMOVED lines=11> */
.L_x_93:
[----:B------:R-:W-:Y:S05]  /*4150*/  BSYNC B1 ;  /* 0x0000000000017941 */ /* 0x000fea0003800000 */
.L_x_92:
        /* <DEDUP_REMOVED lines=11> */
.L_x_95:
[----:B------:R-:W-:Y:S05]  /*4210*/  BSYNC B1 ;  /* 0x0000000000017941 */ /* 0x000fea0003800000 */
.L_x_94:
        /* <DEDUP_REMOVED lines=11> */
.L_x_97:
[----:B------:R-:W-:Y:S05]  /*42d0*/  BSYNC B1 ;  /* 0x0000000000017941 */ /* 0x000fea0003800000 */
.L_x_96:
        /* <DEDUP_REMOVED lines=11> */
.L_x_99:
[----:B------:R-:W-:Y:S05]  /*4390*/  BSYNC B1 ;  /* 0x0000000000017941 */ /* 0x000fea0003800000 */
.L_x_98:
        /* <DEDUP_REMOVED lines=11> */
.L_x_101:
[----:B------:R-:W-:Y:S05]  /*4450*/  BSYNC B1 ;  /* 0x0000000000017941 */ /* 0x000fea0003800000 */
.L_x_100:
        /* <DEDUP_REMOVED lines=11> */
.L_x_103:
[----:B------:R-:W-:Y:S05]  /*4510*/  BSYNC B1 ;  /* 0x0000000000017941 */ /* 0x000fea0003800000 */
.L_x_102:
        /* <DEDUP_REMOVED lines=11> */
.L_x_105:
[----:B------:R-:W-:Y:S05]  /*45d0*/  BSYNC B1 ;  /* 0x0000000000017941 */ /* 0x000fea0003800000 */
.L_x_104:
        /* <DEDUP_REMOVED lines=11> */
.L_x_107:
[----:B------:R-:W-:Y:S05]  /*4690*/  BSYNC B1 ;  /* 0x0000000000017941 */ /* 0x000fea0003800000 */
.L_x_106:
        /* <DEDUP_REMOVED lines=11> */
.L_x_109:
[----:B------:R-:W-:Y:S05]  /*4750*/  BSYNC B1 ;  /* 0x0000000000017941 */ /* 0x000fea0003800000 */
.L_x_108:
        /* <DEDUP_REMOVED lines=11> */
.L_x_111:
[----:B------:R-:W-:Y:S05]  /*4810*/  BSYNC B1 ;  /* 0x0000000000017941 */ /* 0x000fea0003800000 */
.L_x_110:
        /* <DEDUP_REMOVED lines=11> */
.L_x_113:
[----:B------:R-:W-:Y:S05]  /*48d0*/  BSYNC B1 ;  /* 0x0000000000017941 */ /* 0x000fea0003800000 */
.L_x_112:
        /* <DEDUP_REMOVED lines=11> */
.L_x_115:
[----:B------:R-:W-:Y:S05]  /*4990*/  BSYNC B1 ;  /* 0x0000000000017941 */ /* 0x000fea0003800000 */
.L_x_114:
        /* <DEDUP_REMOVED lines=11> */
.L_x_117:
[----:B------:R-:W-:Y:S05]  /*4a50*/  BSYNC B1 ;  /* 0x0000000000017941 */ /* 0x000fea0003800000 */
.L_x_116:
        /* <DEDUP_REMOVED lines=11> */
.L_x_119:
[----:B------:R-:W-:Y:S05]  /*4b10*/  BSYNC B1 ;  /* 0x0000000000017941 */ /* 0x000fea0003800000 */
.L_x_118:
        /* <DEDUP_REMOVED lines=11> */
.L_x_121:
[----:B------:R-:W-:Y:S05]  /*4bd0*/  BSYNC B1 ;  /* 0x0000000000017941 */ /* 0x000fea0003800000 */
.L_x_120:
        /* <DEDUP_REMOVED lines=11> */
.L_x_123:
[----:B------:R-:W-:Y:S05]  /*4c90*/  BSYNC B1 ;  /* 0x0000000000017941 */ /* 0x000fea0003800000 */
.L_x_122:
        /* <DEDUP_REMOVED lines=11> */
.L_x_125:
[----:B------:R-:W-:Y:S05]  /*4d50*/  BSYNC B1 ;  /* 0x0000000000017941 */ /* 0x000fea0003800000 */
.L_x_124:
        /* <DEDUP_REMOVED lines=11> */
.L_x_127:
[----:B------:R-:W-:Y:S05]  /*4e10*/  BSYNC B1 ;  /* 0x0000000000017941 */ /* 0x000fea0003800000 */
.L_x_126:
        /* <DEDUP_REMOVED lines=11> */
.L_x_129:
[----:B------:R-:W-:Y:S05]  /*4ed0*/  BSYNC B1 ;  /* 0x0000000000017941 */ /* 0x000fea0003800000 */
.L_x_128:
        /* <DEDUP_REMOVED lines=11> */
.L_x_131:
[----:B------:R-:W-:Y:S05]  /*4f90*/  BSYNC B1 ;  /* 0x0000000000017941 */ /* 0x000fea0003800000 */
.L_x_130:
        /* <DEDUP_REMOVED lines=11> */
.L_x_133:
[----:B------:R-:W-:Y:S05]  /*5050*/  BSYNC B1 ;  /* 0x0000000000017941 */ /* 0x000fea0003800000 */
.L_x_132:
        /* <DEDUP_REMOVED lines=11> */
.L_x_135:
[----:B------:R-:W-:Y:S05]  /*5110*/  BSYNC B1 ;  /* 0x0000000000017941 */ /* 0x000fea0003800000 */
.L_x_134:
        /* <DEDUP_REMOVED lines=11> */
.L_x_137:
[----:B------:R-:W-:Y:S05]  /*51d0*/  BSYNC B1 ;  /* 0x0000000000017941 */ /* 0x000fea0003800000 */
.L_x_136:
        /* <DEDUP_REMOVED lines=11> */
.L_x_139:
[----:B------:R-:W-:Y:S05]  /*5290*/  BSYNC B1 ;  /* 0x0000000000017941 */ /* 0x000fea0003800000 */
.L_x_138:
        /* <DEDUP_REMOVED lines=11> */
.L_x_141:
[----:B------:R-:W-:Y:S05]  /*5350*/  BSYNC B1 ;  /* 0x0000000000017941 */ /* 0x000fea0003800000 */
.L_x_140:
        /* <DEDUP_REMOVED lines=11> */
.L_x_143:
[----:B------:R-:W-:Y:S05]  /*5410*/  BSYNC B1 ;  /* 0x0000000000017941 */ /* 0x000fea0003800000 */
.L_x_142:
        /* <DEDUP_REMOVED lines=11> */
.L_x_145:
[----:B------:R-:W-:Y:S05]  /*54d0*/  BSYNC B1 ;  /* 0x0000000000017941 */ /* 0x000fea0003800000 */
.L_x_144:
        /* <DEDUP_REMOVED lines=11> */
.L_x_147:
[----:B------:R-:W-:Y:S05]  /*5590*/  BSYNC B1 ;  /* 0x0000000000017941 */ /* 0x000fea0003800000 */
.L_x_146:
        /* <DEDUP_REMOVED lines=11> */
.L_x_149:
[----:B------:R-:W-:Y:S05]  /*5650*/  BSYNC B1 ;  /* 0x0000000000017941 */ /* 0x000fea0003800000 */
.L_x_148:
        /* <DEDUP_REMOVED lines=11> */
.L_x_151:
[----:B------:R-:W-:Y:S05]  /*5710*/  BSYNC B1 ;  /* 0x0000000000017941 */ /* 0x000fea0003800000 */
.L_x_150:
[----:B-----5:R-:W-:Y:S01]  /*5720*/  LOP3.LUT R8, R172, 0xffffe000, RZ, 0xc0, !PT ;  /* 0xffffe000ac087812 */ /* 0x020fe200078ec0ff */
[----:B------:R-:W-:Y:S01]  /*5730*/  BSSY B1, `(.L_x_152) ;  /* 0x000000d000017945 */ /* 0x000fe20003800000 */
[----:B------:R-:W-:-:S03]  /*5740*/  IADD3 R153, P1, R153, 0x80, RZ ;  /* 0x0000008099997810 */ /* 0x000fc60007f3e0ff */
[----:B---3--:R-:W-:Y:S01]  /*5750*/  FMUL R91, R8, R155 ;  /* 0x0000009b085b7220 */ /* 0x008fe20000400000 */
[----:B------:R-:W-:Y:S02]  /*5760*/  @P2 IMAD.MOV.U32 R8, RZ, RZ, R168 ;  /* 0x000000ffff082224 */ /* 0x000fe400078e00a8 */
[----:B------:R-:W-:Y:S02]  /*5770*/  IMAD.X R9, RZ, RZ, R9, P1 ;  /* 0x000000ffff097224 */ /* 0x000fe400008e0609 */
[----:B------:R-:W-:Y:S01]  /*5780*/  FFMA R91, R150, R154, R91 ;  /* 0x0000009a965b7223 */ /* 0x000fe2000000005b */
[----:B------:R-:W-:Y:S01]  /*5790*/  ISETP.GT.AND P1, PT, R0, 0x79, P0 ;  /* 0x000000790000780c */ /* 0x000fe20000724270 */
[----:B------:R-:W-:-:S03]  /*57a0*/  IMAD R90, R9, R14, RZ ;  /* 0x0000000e095a7224 */ /* 0x000fc600078e02ff */
[----:B------:R-:W-:Y:S01]  /*57b0*/  F2FP.TF32.F32.PACK_B R91, R91 ;  /* 0x0000005bff5b723e */ /* 0x000fe200024050ff */
[----:B------:R-:W-:-:S05]  /*57c0*/  @P2 IMAD.MOV.U32 R9, RZ, RZ, R169 ;  /* 0x000000ffff092224 */ /* 0x000fca00078e00a9 */
[----:B------:R3:W-:Y:S03]  /*57d0*/  @P2 STG.E desc[UR36][R8.64+0x1e0], R91 ;  /* 0x0001e05b08002986 */ /* 0x0007e6000c101924 */
[----:B------:R-:W-:Y:S05]  /*57e0*/  @!P1 BRA `(.L_x_153) ;  /* 0x0000000000049947 */ /* 0x000fea0003800000 */
[----:B------:R0:W5:Y:S02]  /*57f0*/  LDG.E.LTC128B R172, desc[UR36][R88.64+0x1e4] ;  /* 0x0001e42458ac7981 */ /* 0x000164000c1e1920 */
.L_x_153:
[----:B------:R-:W-:Y:S05]  /*5800*/  BSYNC B1 ;  /* 0x0000000000017941 */ /* 0x000fea0003800000 */
.L_x_152:
[----:B0-2--5:R-:W-:Y:S01]  /*5810*/  LOP3.LUT R88, R172, 0xffffe000, RZ, 0xc0, !PT ;  /* 0xffffe000ac587812 */ /* 0x025fe200078ec0ff */
[----:B------:R-:W-:Y:S01]  /*5820*/  IMAD R97, R153, R15, R90 ;  /* 0x0000000f99617224 */ /* 0x000fe200078e025a */
[----:B------:R-:W-:Y:S01]  /*5830*/  ISETP.GT.AND P0, PT, R3, 0x80, PT ;  /* 0x000000800300780c */ /* 0x000fe20003f04270 */
[----:B---3--:R-:W-:-:S04]  /*5840*/  IMAD.WIDE.U32 R8, R153, R14, R156 ;  /* 0x0000000e99087225 */ /* 0x008fc800078e009c */
[----:B------:R-:W-:Y:S01]  /*5850*/  FMUL R88, R88, R155 ;  /* 0x0000009b58587220 */ /* 0x000fe20000400000 */
[----:B------:R-:W-:Y:S01]  /*5860*/  ISETP.GT.AND P3, PT, R0, RZ, P0 ;  /* 0x000000ff0000720c */ /* 0x000fe20000764270 */
[----:B------:R-:W-:Y:S02]  /*5870*/  IMAD.IADD R9, R9, 0x1, R97 ;  /* 0x0000000109097824 */ /* 0x000fe400078e0261 */
[----:B------:R-:W-:Y:S01]  /*5880*/  FFMA R151, R151, R154, R88 ;  /* 0x0000009a97977223 */ /* 0x000fe20000000058 */
[----:B------:R-:W-:-:S04]  /*5890*/  LEA R88, P2, R8, R10, 0x2 ;  /* 0x0000000a08587211 */ /* 0x000fc800078410ff */
[----:B------:R-:W-:Y:S02]  /*58a0*/  F2FP.TF32.F32.PACK_B R151, R151 ;  /* 0x00000097ff97723e */ /* 0x000fe400024050ff */
[----:B------:R-:W-:-:S03]  /*58b0*/  LEA.HI.X R89, R8, R11, R9, 0x2, P2 ;  /* 0x0000000b08597211 */ /* 0x000fc600010f1409 */
[----:B------:R0:W-:Y:S04]  /*58c0*/  @P1 STG.E desc[UR36][R168.64+0x1e4], R151 ;  /* 0x0001e497a8001986 */ /* 0x0001e8000c101924 */
[----:B------:R-:W2:Y:S01]  /*58d0*/  @P3 LDG.E.LTC128B R172, desc[UR36][R88.64] ;  /* 0x0000002458ac3981 */ /* 0x000ea2000c1e1920 */
[----:B------:R-:W-:Y:S01]  /*58e0*/  IMAD.WIDE.U32 R8, R153, R14, R6 ;  /* 0x0000000e99087225 */ /* 0x000fe200078e0006 */
[----:B------:R-:W-:Y:S01]  /*58f0*/  SHF.L.U64.HI R95, R4, 0x9, R5 ;  /* 0x00000009045f7819 */ /* 0x000fe20000010205 */
[----:B------:R-:W-:Y:S01]  /*5900*/  BSSY B1, `(.L_x_154) ;  /* 0x0000011000017945 */ /* 0x000fe20003800000 */
[----:B------:R-:W-:Y:S01]  /*5910*/  ISETP.GT.AND P2, PT, R0, 0x1, P0 ;  /* 0x000000010000780c */ /* 0x000fe20000744270 */
[----:B------:R-:W-:Y:S02]  /*5920*/  IMAD.IADD R9, R97, 0x1, R9 ;  /* 0x0000000161097824 */ /* 0x000fe400078e0209 */
[----:B------:R-:W-:Y:S01]  /*5930*/  IMAD.SHL.U32 R93, R4, 0x200, RZ ;  /* 0x00000200045d7824 */ /* 0x000fe200078e00ff */
[----:B--2---:R-:W-:-:S05]  /*5940*/  LOP3.LUT R90, R172, 0xffffe000, RZ, 0xc0, !PT ;  /* 0xffffe000ac5a7812 */ /* 0x004fca00078ec0ff */
[----:B------:R-:W-:Y:S01]  /*5950*/  FMUL R15, R90, R155 ;  /* 0x0000009b5a0f7220 */ /* 0x000fe20000400000 */
[----:B------:R-:W-:Y:S01]  /*5960*/  IMAD.WIDE.U32 R90, R23, R12, R8 ;  /* 0x0000000c175a7225 */ /* 0x000fe200078e0008 */
[----:B------:R-:W-:-:S03]  /*5970*/  IADD3 R8, P1, R93, R158, RZ ;  /* 0x0000009e5d087210 */ /* 0x000fc60007f3e0ff */
[----:B------:R-:W-:Y:S01]  /*5980*/  FFMA R15, R24, R154, R15 ;  /* 0x0000009a180f7223 */ /* 0x000fe2000000000f */
[----:B------:R-:W-:Y:S01]  /*5990*/  IMAD.IADD R5, R13, 0x1, R91 ;  /* 0x000000010d057824 */ /* 0x000fe200078e025b */
[C---:B------:R-:W-:Y:S01]  /*59a0*/  LEA R4, P4, R90.reuse, R10, 0x2 ;  /* 0x0000000a5a047211 */ /* 0x040fe200078810ff */
[----:B------:R-:W-:Y:S02]  /*59b0*/  IMAD.X R9, R95, 0x1, R159, P1 ;  /* 0x000000015f097824 */ /* 0x000fe400008e069f */
[----:B------:R-:W-:Y:S02]  /*59c0*/  F2FP.TF32.F32.PACK_B R15, R15 ;  /* 0x0000000fff0f723e */ /* 0x000fe400024050ff */
[----:B------:R-:W-:-:S03]  /*59d0*/  LEA.HI.X R5, R90, R11, R5, 0x2, P4 ;  /* 0x0000000b5a057211 */ /* 0x000fc600020f1405 */
[----:B------:R0:W-:Y:S01]  /*59e0*/  @P3 STG.E desc[UR36][R8.64], R15 ;  /* 0x0000000f08003986 */ /* 0x0001e2000c101924 */
[----:B------:R-:W-:Y:S05]  /*59f0*/  @!P2 BRA `(.L_x_155) ;  /* 0x000000000004a947 */ /* 0x000fea0003800000 */
[----:B------:R2:W5:Y:S02]  /*5a00*/  LDG.E.LTC128B R172, desc[UR36][R4.64+0x4] ;  /* 0x0000042404ac7981 */ /* 0x000564000c1e1920 */
.L_x_155:
[----:B------:R-:W-:Y:S05]  /*5a10*/  BSYNC B1 ;  /* 0x0000000000017941 */ /* 0x000fea0003800000 */
.L_x_154:
[----:B-----5:R-:W-:Y:S01]  /*5a20*/  LOP3.LUT R24, R172, 0xffffe000, RZ, 0xc0, !PT ;  /* 0xffffe000ac187812 */ /* 0x020fe200078ec0ff */
[----:B0-----:R-:W-:Y:S01]  /*5a30*/  IMAD.WIDE.U32 R14, R153, R14, R160 ;  /* 0x0000000e990e7225 */ /* 0x001fe200078e00a0 */
[----:B------:R-:W-:Y:S01]  /*5a40*/  ISETP.GT.AND P1, PT, R3, 0x88, PT ;  /* 0x000000880300780c */ /* 0x000fe20003f24270 */
[----:B------:R-:W-:Y:S02]  /*5a50*/  BSSY B1, `(.L_x_156) ;  /* 0x000000f000017945 */ /* 0x000fe40003800000 */
[----:B------:R-:W-:Y:S01]  /*5a60*/  FMUL R24, R24, R155 ;  /* 0x0000009b18187220 */ /* 0x000fe20000400000 */
[----:B------:R-:W-:Y:S01]  /*5a70*/  ISETP.GT.AND P3, PT, R0, RZ, P1 ;  /* 0x000000ff0000720c */ /* 0x000fe20000f64270 */
[----:B------:R-:W-:Y:S01]  /*5a80*/  IMAD.IADD R97, R97, 0x1, R15 ;  /* 0x0000000161617824 */ /* 0x000fe200078e020f */
[----:B------:R-:W-:Y:S01]  /*5a90*/  IADD3 R20, P5, R20, R14, RZ ;  /* 0x0000000e14147210 */ /* 0x000fe20007fbe0ff */
[----:B------:R-:W-:Y:S01]  /*5aa0*/  FFMA R25, R25, R154, R24 ;  /* 0x0000009a19197223 */ /* 0x000fe20000000018 */
[----:B------:R-:W-:-:S03]  /*5ab0*/  IADD3 R14, P4, R6, R14, RZ ;  /* 0x0000000e060e7210 */ /* 0x000fc60007f9e0ff */
[----:B------:R-:W-:Y:S01]  /*5ac0*/  IMAD.X R156, R97, 0x1, R157, P5 ;  /* 0x00000001619c7824 */ /* 0x000fe200028e069d */
[----:B------:R-:W-:Y:S01]  /*5ad0*/  F2FP.TF32.F32.PACK_B R25, R25 ;  /* 0x00000019ff19723e */ /* 0x000fe200024050ff */
[----:B------:R-:W-:Y:S01]  /*5ae0*/  IMAD.X R15, R7, 0x1, R97, P4 ;  /* 0x00000001070f7824 */ /* 0x000fe200020e0661 */
[----:B------:R-:W-:-:S03]  /*5af0*/  LEA R6, P5, R20, R10, 0x2 ;  /* 0x0000000a14067211 */ /* 0x000fc600078a10ff */
[----:B------:R0:W-:Y:S01]  /*5b00*/  @P2 STG.E desc[UR36][R8.64+0x4], R25 ;  /* 0x0000041908002986 */ /* 0x0001e2000c101924 */
[----:B------:R-:W-:Y:S01]  /*5b10*/  LEA.HI.X R7, R20, R11, R156, 0x2, P5 ;  /* 0x0000000b14077211 */ /* 0x000fe200028f149c */
[----:B------:R-:W-:Y:S08]  /*5b20*/  @!P3 BRA `(.L_x_157) ;  /* 0x000000000004b947 */ /* 0x000ff00003800000 */
[----:B------:R3:W5:Y:S02]  /*5b30*/  LDG.E.LTC128B R172, desc[UR36][R6.64] ;  /* 0x0000002406ac7981 */ /* 0x000764000c1e1920 */
.L_x_157:
[----:B------:R-:W-:Y:S05]  /*5b40*/  BSYNC B1 ;  /* 0x0000000000017941 */ /* 0x000fea0003800000 */
.L_x_156:
[----:B---3-5:R-:W-:Y:S01]  /*5b50*/  LOP3.LUT R6, R172, 0xffffe000, RZ, 0xc0, !PT ;  /* 0xffffe000ac067812 */ /* 0x028fe200078ec0ff */
[----:B------:R-:W-:Y:S01]  /*5b60*/  IMAD.WIDE.U32 R14, R23, R12, R14 ;  /* 0x0000000c170e7225 */ /* 0x000fe200078e000e */
[----:B------:R-:W-:Y:S01]  /*5b70*/  ISETP.GT.AND P2, PT, R0, 0x1, P1 ;  /* 0x000000010000780c */ /* 0x000fe20000f44270 */
[----:B------:R-:W-:Y:S02]  /*5b80*/  BSSY B1, `(.L_x_158) ;  /* 0x000000c000017945 */ /* 0x000fe40003800000 */
[----:B------:R-:W-:Y:S01]  /*5b90*/  FMUL R3, R6, R155 ;  /* 0x0000009b06037220 */ /* 0x000fe20000400000 */
[----:B------:R-:W-:Y:S01]  /*5ba0*/  IADD3 R6, P4, R8, R165, RZ ;  /* 0x000000a508067210 */ /* 0x000fe20007f9e0ff */
[----:B------:R-:W-:Y:S01]  /*5bb0*/  IMAD.IADD R13, R13, 0x1, R15 ;  /* 0x000000010d0d7824 */ /* 0x000fe200078e020f */
[----:B------:R-:W-:Y:S01]  /*5bc0*/  LEA R10, P5, R14, R10, 0x2 ;  /* 0x0000000a0e0a7211 */ /* 0x000fe200078a10ff */
[----:B------:R-:W-:Y:S02]  /*5bd0*/  FFMA R3, R26, R154, R3 ;  /* 0x0000009a1a037223 */ /* 0x000fe40000000003 */
[----:B------:R-:W-:Y:S01]  /*5be0*/  IMAD.X R7, R9, 0x1, R167, P4 ;  /* 0x0000000109077824 */ /* 0x000fe200020e06a7 */
[----:B------:R-:W-:-:S02]  /*5bf0*/  LEA.HI.X R11, R14, R11, R13, 0x2, P5 ;  /* 0x0000000b0e0b7211 */ /* 0x000fc400028f140d */
[----:B------:R-:W-:-:S05]  /*5c00*/  F2FP.TF32.F32.PACK_B R3, R3 ;  /* 0x00000003ff03723e */ /* 0x000fca00024050ff */
[----:B------:R3:W-:Y:S01]  /*5c10*/  @P3 STG.E desc[UR36][R6.64], R3 ;  /* 0x0000000306003986 */ /* 0x0007e2000c101924 */
[----:B------:R-:W-:Y:S05]  /*5c20*/  @!P2 BRA `(.L_x_159) ;  /* 0x000000000004a947 */ /* 0x000fea0003800000 */
[----:B------:R0:W5:Y:S02]  /*5c30*/  LDG.E.LTC128B R172, desc[UR36][R10.64+0x4] ;  /* 0x000004240aac7981 */ /* 0x000164000c1e1920 */
.L_x_159:
[----:B------:R-:W-:Y:S05]  /*5c40*/  BSYNC B1 ;  /* 0x0000000000017941 */ /* 0x000fea0003800000 */
.L_x_158:
[----:B-----5:R-:W-:Y:S01]  /*5c50*/  LOP3.LUT R12, R172, 0xffffe000, RZ, 0xc0, !PT ;  /* 0xffffe000ac0c7812 */ /* 0x020fe200078ec0ff */
[----:B------:R-:W-:Y:S01]  /*5c60*/  BSSY B1, `(.L_x_160) ;  /* 0x0000008000017945 */ /* 0x000fe20003800000 */
[----:B------:R-:W-:-:S03]  /*5c70*/  ISETP.GT.AND P3, PT, R0, 0x8, P0 ;  /* 0x000000080000780c */ /* 0x000fc60000764270 */
[----:B------:R-:W-:-:S04]  /*5c80*/  FMUL R12, R12, R155 ;  /* 0x0000009b0c0c7220 */ /* 0x000fc80000400000 */
[----:B------:R-:W-:-:S05]  /*5c90*/  FFMA R27, R27, R154, R12 ;  /* 0x0000009a1b1b7223 */ /* 0x000fca000000000c */
[----:B------:R-:W-:-:S05]  /*5ca0*/  F2FP.TF32.F32.PACK_B R27, R27 ;  /* 0x0000001bff1b723e */ /* 0x000fca00024050ff */
[----:B------:R0:W-:Y:S01]  /*5cb0*/  @P2 STG.E desc[UR36][R6.64+0x4], R27 ;  /* 0x0000041b06002986 */ /* 0x0001e2000c101924 */
[----:B------:R-:W-:Y:S05]  /*5cc0*/  @!P3 BRA `(.L_x_161) ;  /* 0x000000000004b947 */ /* 0x000fea0003800000 */
[----:B------:R0:W5:Y:S02]  /*5cd0*/  LDG.E.LTC128B R172, desc[UR36][R4.64+0x20] ;  /* 0x0000202404ac7981 */ /* 0x000164000c1e1920 */
.L_x_161:
[----:B------:R-:W-:Y:S05]  /*5ce0*/  BSYNC B1 ;  /* 0x0000000000017941 */ /* 0x000fea0003800000 */
.L_x_160:
[----:B0--3-5:R-:W-:Y:S01]  /*5cf0*/  LOP3.LUT R6, R172, 0xffffe000, RZ, 0xc0, !PT ;  /* 0xffffe000ac067812 */ /* 0x029fe200078ec0ff */
[----:B------:R-:W-:Y:S01]  /*5d00*/  IMAD.MOV.U32 R7, RZ, RZ, R9 ;  /* 0x000000ffff077224 */ /* 0x000fe200078e0009 */
[----:B------:R-:W-:Y:S01]  /*5d10*/  ISETP.GT.AND P2, PT, R0, 0x9, P0 ;  /* 0x000000090000780c */ /* 0x000fe20000744270 */
[----:B------:R-:W-:Y:S02]  /*5d20*/  BSSY B1, `(.L_x_162) ;  /* 0x0000008000017945 */ /* 0x000fe40003800000 */
[----:B------:R-:W-:Y:S01]  /*5d30*/  FMUL R3, R6, R155 ;  /* 0x0000009b06037220 */ /* 0x000fe20000400000 */
[----:B------:R-:W-:-:S03]  /*5d40*/  IMAD.MOV.U32 R6, RZ, RZ, R8 ;  /* 0x000000ffff067224 */ /* 0x000fc600078e0008 */
[----:B------:R-:W-:-:S05]  /*5d50*/  FFMA R3, R28, R154, R3 ;  /* 0x0000009a1c037223 */ /* 0x000fca0000000003 */
[----:B------:R-:W-:-:S05]  /*5d60*/  F2FP.TF32.F32.PACK_B R3, R3 ;  /* 0x00000003ff03723e */ /* 0x000fca00024050ff */
[----:B------:R0:W-:Y:S01]  /*5d70*/  @P3 STG.E desc[UR36][R6.64+0x20], R3 ;  /* 0x0000200306003986 */ /* 0x0001e2000c101924 */
[----:B------:R-:W-:Y:S05]  /*5d80*/  @!P2 BRA `(.L_x_163) ;  /* 0x000000000004a947 */ /* 0x000fea0003800000 */
[----:B------:R3:W5:Y:S02]  /*5d90*/  LDG.E.LTC128B R172, desc[UR36][R4.64+0x24] ;  /* 0x0000242404ac7981 */ /* 0x000764000c1e1920 */
.L_x_163:
[----:B------:R-:W-:Y:S05]  /*5da0*/  BSYNC B1 ;  /* 0x0000000000017941 */ /* 0x000fea0003800000 */
.L_x_162:
        /* <DEDUP_REMOVED lines=9> */
.L_x_165:
[----:B------:R-:W-:Y:S05]  /*5e40*/  BSYNC B1 ;  /* 0x0000000000017941 */ /* 0x000fea0003800000 */
.L_x_164:
[----:B-----5:R-:W-:Y:S01]  /*5e50*/  LOP3.LUT R12, R172, 0xffffe000, RZ, 0xc0, !PT ;  /* 0xffffe000ac0c7812 */ /* 0x020fe200078ec0ff */
[----:B------:R-:W-:Y:S01]  /*5e60*/  BSSY B1, `(.L_x_166) ;  /* 0x000000a000017945 */ /* 0x000fe20003800000 */
[----:B------:R-:W-:Y:S02]  /*5e70*/  IADD3 R8, P3, R165, R8, RZ ;  /* 0x00000008a5087210 */ /* 0x000fe40007f7e0ff */
[----:B------:R-:W-:Y:S01]  /*5e80*/  ISETP.GT.AND P2, PT, R0, 0x9, P1 ;  /* 0x000000090000780c */ /* 0x000fe20000f44270 */
[----:B0-----:R-:W-:Y:S02]  /*5e90*/  FMUL R3, R12, R155 ;  /* 0x0000009b0c037220 */ /* 0x001fe40000400000 */
[----:B------:R-:W-:Y:S02]  /*5ea0*/  IMAD.X R9, R167, 0x1, R9, P3 ;  /* 0x00000001a7097824 */ /* 0x000fe400018e0609 */
[----:B------:R-:W-:-:S05]  /*5eb0*/  FFMA R3, R30, R154, R3 ;  /* 0x0000009a1e037223 */ /* 0x000fca0000000003 */
[----:B------:R-:W-:-:S05]  /*5ec0*/  F2FP.TF32.F32.PACK_B R3, R3 ;  /* 0x00000003ff03723e */ /* 0x000fca00024050ff */
[----:B------:R0:W-:Y:S01]  /*5ed0*/  @P4 STG.E desc[UR36][R8.64+0x20], R3 ;  /* 0x0000200308004986 */ /* 0x0001e2000c101924 */
[----:B------:R-:W-:Y:S05]  /*5ee0*/  @!P2 BRA `(.L_x_167) ;  /* 0x000000000004a947 */ /* 0x000fea0003800000 */
[----:B------:R0:W5:Y:S02]  /*5ef0*/  LDG.E.LTC128B R172, desc[UR36][R10.64+0x24] ;  /* 0x000024240aac7981 */ /* 0x000164000c1e1920 */
.L_x_167:
[----:B------:R-:W-:Y:S05]  /*5f00*/  BSYNC B1 ;  /* 0x0000000000017941 */ /* 0x000fea0003800000 */
.L_x_166:
[----:B0----5:R-:W-:Y:S01]  /*5f10*/  LOP3.LUT R8, R172, 0xffffe000, RZ, 0xc0, !PT ;  /* 0xffffe000ac087812 */ /* 0x021fe200078ec0ff */
[----:B------:R-:W-:Y:S01]  /*5f20*/  BSSY B1, `(.L_x_168) ;  /* 0x000000a000017945 */ /* 0x000fe20003800000 */
[----:B------:R-:W-:-:S03]  /*5f30*/  ISETP.GT.AND P3, PT, R0, 0x10, P0 ;  /* 0x000000100000780c */ /* 0x000fc60000764270 */
[----:B------:R-:W-:Y:S01]  /*5f40*/  FMUL R12, R8, R155 ;  /* 0x0000009b080c7220 */ /* 0x000fe20000400000 */
[----:B------:R-:W-:-:S03]  /*5f50*/  IADD3 R8, P4, P5, R165, R158, R93 ;  /* 0x0000009ea5087210 */ /* 0x000fc60007d9e05d */
[----:B------:R-:W-:Y:S01]  /*5f60*/  FFMA R31, R31, R154, R12 ;  /* 0x0000009a1f1f7223 */ /* 0x000fe2000000000c */
[----:B------:R-:W-:-:S04]  /*5f70*/  IADD3.X R9, R167, R159, R95, P4, P5 ;  /* 0x0000009fa7097210 */ /* 0x000fc800027ea45f */
[----:B------:R-:W-:-:S05]  /*5f80*/  F2FP.TF32.F32.PACK_B R31, R31 ;  /* 0x0000001fff1f723e */ /* 0x000fca00024050ff */
[----:B------:R0:W-:Y:S01]  /*5f90*/  @P2 STG.E desc[UR36][R8.64+0x24], R31 ;  /* 0x0000241f08002986 */ /* 0x0001e2000c101924 */
[----:B------:R-:W-:Y:S05]  /*5fa0*/  @!P3 BRA `(.L_x_169) ;  /* 0x000000000004b947 */ /* 0x000fea0003800000 */
[----:B------:R0:W5:Y:S02]  /*5fb0*/  LDG.E.LTC128B R172, desc[UR36][R4.64+0x40] ;  /* 0x0000402404ac7981 */ /* 0x000164000c1e1920 */
.L_x_169:
[----:B------:R-:W-:Y:S05]  /*5fc0*/  BSYNC B1 ;  /* 0x0000000000017941 */ /* 0x000fea0003800000 */
.L_x_168:
        /* <DEDUP_REMOVED lines=9> */
.L_x_171:
[----:B------:R-:W-:Y:S05]  /*6060*/  BSYNC B1 ;  /* 0x0000000000017941 */ /* 0x000fea0003800000 */
.L_x_170:
        /* <DEDUP_REMOVED lines=9> */
.L_x_173:
[----:B------:R-:W-:Y:S05]  /*6100*/  BSYNC B1 ;  /* 0x0000000000017941 */ /* 0x000fea0003800000 */
.L_x_172:
[----:B-----5:R-:W-:Y:S01]  /*6110*/  LOP3.LUT R12, R172, 0xffffe000, RZ, 0xc0, !PT ;  /* 0xffffe000ac0c7812 */ /* 0x020fe200078ec0ff */
[----:B------:R-:W-:Y:S01]  /*6120*/  BSSY B1, `(.L_x_174) ;  /* 0x0000008000017945 */ /* 0x000fe20003800000 */
[----:B------:R-:W-:-:S03]  /*6130*/  ISETP.GT.AND P2, PT, R0, 0x11, P1 ;  /* 0x000000110000780c */ /* 0x000fc60000f44270 */
[----:B0-----:R-:W-:-:S04]  /*6140*/  FMUL R3, R12, R155 ;  /* 0x0000009b0c037220 */ /* 0x001fc80000400000 */
[----:B------:R-:W-:-:S05]  /*6150*/  FFMA R3, R34, R154, R3 ;  /* 0x0000009a22037223 */ /* 0x000fca0000000003 */
[----:B------:R-:W-:-:S05]  /*6160*/  F2FP.TF32.F32.PACK_B R3, R3 ;  /* 0x00000003ff03723e */ /* 0x000fca00024050ff */
[----:B------:R0:W-:Y:S01]  /*6170*/  @P3 STG.E desc[UR36][R8.64+0x40], R3 ;  /* 0x0000400308003986 */ /* 0x0001e2000c101924 */
[----:B------:R-:W-:Y:S05]  /*6180*/  @!P2 BRA `(.L_x_175) ;  /* 0x000000000004a947 */ /* 0x000fea0003800000 */
[----:B------:R0:W5:Y:S02]  /*6190*/  LDG.E.LTC128B R172, desc[UR36][R10.64+0x44] ;  /* 0x000044240aac7981 */ /* 0x000164000c1e1920 */
.L_x_175:
[----:B------:R-:W-:Y:S05]  /*61a0*/  BSYNC B1 ;  /* 0x0000000000017941 */ /* 0x000fea0003800000 */
.L_x_174:
        /* <DEDUP_REMOVED lines=9> */
.L_x_177:
[----:B------:R-:W-:Y:S05]  /*6240*/  BSYNC B1 ;  /* 0x0000000000017941 */ /* 0x000fea0003800000 */
.L_x_176:
        /* <DEDUP_REMOVED lines=9> */
.L_x_179:
[----:B------:R-:W-:Y:S05]  /*62e0*/  BSYNC B1 ;  /* 0x0000000000017941 */ /* 0x000fea0003800000 */
.L_x_178:
        /* <DEDUP_REMOVED lines=9> */
.L_x_181:
[----:B------:R-:W-:Y:S05]  /*6380*/  BSYNC B1 ;  /* 0x0000000000017941 */ /* 0x000fea0003800000 */
.L_x_180:
        /* <DEDUP_REMOVED lines=9> */
.L_x_183:
[----:B------:R-:W-:Y:S05]  /*6420*/  BSYNC B1 ;  /* 0x0000000000017941 */ /* 0x000fea0003800000 */
.L_x_182:
        /* <DEDUP_REMOVED lines=9> */
.L_x_185:
[----:B------:R-:W-:Y:S05]  /*64c0*/  BSYNC B1 ;  /* 0x0000000000017941 */ /* 0x000fea0003800000 */
.L_x_184:
        /* <DEDUP_REMOVED lines=9> */
.L_x_187:
[----:B------:R-:W-:Y:S05]  /*6560*/  BSYNC B1 ;  /* 0x0000000000017941 */ /* 0x000fea0003800000 */
.L_x_186:
        /* <DEDUP_REMOVED lines=9> */
.L_x_189:
[----:B------:R-:W-:Y:S05]  /*6600*/  BSYNC B1 ;  /* 0x0000000000017941 */ /* 0x000fea0003800000 */
.L_x_188:
        /* <DEDUP_REMOVED lines=9> */
.L_x_191:
[----:B------:R-:W-:Y:S05]  /*66a0*/  BSYNC B1 ;  /* 0x0000000000017941 */ /* 0x000fea0003800000 */
.L_x_190:
        /* <DEDUP_REMOVED lines=9> */
.L_x_193:
[----:B------:R-:W-:Y:S05]  /*6740*/  BSYNC B1 ;  /* 0x0000000000017941 */ /* 0x000fea0003800000 */
.L_x_192:
        /* <DEDUP_REMOVED lines=9> */
.L_x_195:
[----:B------:R-:W-:Y:S05]  /*67e0*/  BSYNC B1 ;  /* 0x0000000000017941 */ /* 0x000fea0003800000 */
.L_x_194:
        /* <DEDUP_REMOVED lines=9> */
.L_x_197:
[----:B------:R-:W-:Y:S05]  /*6880*/  BSYNC B1 ;  /* 0x0000000000017941 */ /* 0x000fea0003800000 */
.L_x_196:
        /* <DEDUP_REMOVED lines=9> */
.L_x_199:
[----:B------:R-:W-:Y:S05]  /*6920*/  BSYNC B1 ;  /* 0x0000000000017941 */ /* 0x000fea0003800000 */
.L_x_198:
        /* <DEDUP_REMOVED lines=9> */
.L_x_201:
[----:B------:R-:W-:Y:S05]  /*69c0*/  BSYNC B1 ;  /* 0x0000000000017941 */ /* 0x000fea0003800000 */
.L_x_200:
        /* <DEDUP_REMOVED lines=9> */
.L_x_203:
[----:B------:R-:W-:Y:S05]  /*6a60*/  BSYNC B1 ;  /* 0x0000000000017941 */ /* 0x000fea0003800000 */
.L_x_202:
        /* <DEDUP_REMOVED lines=9> */
.L_x_205:
[----:B------:R-:W-:Y:S05]  /*6b00*/  BSYNC B1 ;  /* 0x0000000000017941 */ /* 0x000fea0003800000 */
.L_x_204:
        /* <DEDUP_REMOVED lines=9> */
.L_x_207:
[----:B------:R-:W-:Y:S05]  /*6ba0*/  BSYNC B1 ;  /* 0x0000000000017941 */ /* 0x000fea0003800000 */
.L_x_206:
        /* <DEDUP_REMOVED lines=9> */
.L_x_209:
[----:B------:R-:W-:Y:S05]  /*6c40*/  BSYNC B1 ;  /* 0x0000000000017941 */ /* 0x000fea0003800000 */
.L_x_208:
        /* <DEDUP_REMOVED lines=9> */
.L_x_211:
[----:B------:R-:W-:Y:S05]  /*6ce0*/  BSYNC B1 ;  /* 0x0000000000017941 */ /* 0x000fea0003800000 */
.L_x_210:
        /* <DEDUP_REMOVED lines=9> */
.L_x_213:
[----:B------:R-:W-:Y:S05]  /*6d80*/  BSYNC B1 ;  /* 0x0000000000017941 */ /* 0x000fea0003800000 */
.L_x_212:
        /* <DEDUP_REMOVED lines=9> */
.L_x_215:
[----:B------:R-:W-:Y:S05]  /*6e20*/  BSYNC B1 ;  /* 0x0000000000017941 */ /* 0x000fea0003800000 */
.L_x_214:
        /* <DEDUP_REMOVED lines=9> */
.L_x_217:
[----:B------:R-:W-:Y:S05]  /*6ec0*/  BSYNC B1 ;  /* 0x0000000000017941 */ /* 0x000fea0003800000 */
.L_x_216:
        /* <DEDUP_REMOVED lines=9> */
.L_x_219:
[----:B------:R-:W-:Y:S05]  /*6f60*/  BSYNC B1 ;  /* 0x0000000000017941 */ /* 0x000fea0003800000 */
.L_x_218:
        /* <DEDUP_REMOVED lines=9> */
.L_x_221:
[----:B------:R-:W-:Y:S05]  /*7000*/  BSYNC B1 ;  /* 0x0000000000017941 */ /* 0x000fea0003800000 */
.L_x_220:
        /* <DEDUP_REMOVED lines=9> */
.L_x_223:
[----:B------:R-:W-:Y:S05]  /*70a0*/  BSYNC B1 ;  /* 0x0000000000017941 */ /* 0x000fea0003800000 */
.L_x_222:
        /* <DEDUP_REMOVED lines=9> */
.L_x_225:
[----:B------:R-:W-:Y:S05]  /*7140*/  BSYNC B1 ;  /* 0x0000000000017941 */ /* 0x000fea0003800000 */
.L_x_224:
        /* <DEDUP_REMOVED lines=9> */
.L_x_227:
[----:B------:R-:W-:Y:S05]  /*71e0*/  BSYNC B1 ;  /* 0x0000000000017941 */ /* 0x000fea0003800000 */
.L_x_226:
        /* <DEDUP_REMOVED lines=9> */
.L_x_229:
[----:B------:R-:W-:Y:S05]  /*7280*/  BSYNC B1 ;  /* 0x0000000000017941 */ /* 0x000fea0003800000 */
.L_x_228:
        /* <DEDUP_REMOVED lines=9> */
.L_x_231:
[----:B------:R-:W-:Y:S05]  /*7320*/  BSYNC B1 ;  /* 0x0000000000017941 */ /* 0x000fea0003800000 */
.L_x_230:
        /* <DEDUP_REMOVED lines=9> */
.L_x_233:
[----:B------:R-:W-:Y:S05]  /*73c0*/  BSYNC B1 ;  /* 0x0000000000017941 */ /* 0x000fea0003800000 */
.L_x_232:
        /* <DEDUP_REMOVED lines=9> */
.L_x_235:
[----:B------:R-:W-:Y:S05]  /*7460*/  BSYNC B1 ;  /* 0x0000000000017941 */ /* 0x000fea0003800000 */
.L_x_234:
        /* <DEDUP_REMOVED lines=9> */
.L_x_237:
[----:B------:R-:W-:Y:S05]  /*7500*/  BSYNC B1 ;  /* 0x0000000000017941 */ /* 0x000fea0003800000 */
.L_x_236:
        /* <DEDUP_REMOVED lines=9> */
.L_x_239:
[----:B------:R-:W-:Y:S05]  /*75a0*/  BSYNC B1 ;  /* 0x0000000000017941 */ /* 0x000fea0003800000 */
.L_x_238:
        /* <DEDUP_REMOVED lines=9> */
.L_x_241:
[----:B------:R-:W-:Y:S05]  /*7640*/  BSYNC B1 ;  /* 0x0000000000017941 */ /* 0x000fea0003800000 */
.L_x_240:
        /* <DEDUP_REMOVED lines=9> */
.L_x_243:
[----:B------:R-:W-:Y:S05]  /*76e0*/  BSYNC B1 ;  /* 0x0000000000017941 */ /* 0x000fea0003800000 */
.L_x_242:
        /* <DEDUP_REMOVED lines=9> */
.L_x_245:
[----:B------:R-:W-:Y:S05]  /*7780*/  BSYNC B1 ;  /* 0x0000000000017941 */ /* 0x000fea0003800000 */
.L_x_244:
        /* <DEDUP_REMOVED lines=9> */
.L_x_247:
[----:B------:R-:W-:Y:S05]  /*7820*/  BSYNC B1 ;  /* 0x0000000000017941 */ /* 0x000fea0003800000 */
.L_x_246:
        /* <DEDUP_REMOVED lines=9> */
.L_x_249:
[----:B------:R-:W-:Y:S05]  /*78c0*/  BSYNC B1 ;  /* 0x0000000000017941 */ /* 0x000fea0003800000 */
.L_x_248:
        /* <DEDUP_REMOVED lines=9> */
.L_x_251:
[----:B------:R-:W-:Y:S05]  /*7960*/  BSYNC B1 ;  /* 0x0000000000017941 */ /* 0x000fea0003800000 */
.L_x_250:
        /* <DEDUP_REMOVED lines=9> */
.L_x_253:
[----:B------:R-:W-:Y:S05]  /*7a00*/  BSYNC B1 ;  /* 0x0000000000017941 */ /* 0x000fea0003800000 */
.L_x_252:
        /* <DEDUP_REMOVED lines=9> */
.L_x_255:
[----:B------:R-:W-:Y:S05]  /*7aa0*/  BSYNC B1 ;  /* 0x0000000000017941 */ /* 0x000fea0003800000 */
.L_x_254:
        /* <DEDUP_REMOVED lines=9> */
.L_x_257:
[----:B------:R-:W-:Y:S05]  /*7b40*/  BSYNC B1 ;  /* 0x0000000000017941 */ /* 0x000fea0003800000 */
.L_x_256:
        /* <DEDUP_REMOVED lines=9> */
.L_x_259:
[----:B------:R-:W-:Y:S05]  /*7be0*/  BSYNC B1 ;  /* 0x0000000000017941 */ /* 0x000fea0003800000 */
.L_x_258:
        /* <DEDUP_REMOVED lines=9> */
.L_x_261:
[----:B------:R-:W-:Y:S05]  /*7c80*/  BSYNC B1 ;  /* 0x0000000000017941 */ /* 0x000fea0003800000 */
.L_x_260:
        /* <DEDUP_REMOVED lines=9> */
.L_x_263:
[----:B------:R-:W-:Y:S05]  /*7d20*/  BSYNC B1 ;  /* 0x0000000000017941 */ /* 0x000fea0003800000 */
.L_x_262:
        /* <DEDUP_REMOVED lines=9> */
.L_x_265:
[----:B------:R-:W-:Y:S05]  /*7dc0*/  BSYNC B1 ;  /* 0x0000000000017941 */ /* 0x000fea0003800000 */
.L_x_264:
        /* <DEDUP_REMOVED lines=9> */
.L_x_267:
[----:B------:R-:W-:Y:S05]  /*7e60*/  BSYNC B1 ;  /* 0x0000000000017941 */ /* 0x000fea0003800000 */
.L_x_266:
        /* <DEDUP_REMOVED lines=9> */
.L_x_269:
[----:B------:R-:W-:Y:S05]  /*7f00*/  BSYNC B1 ;  /* 0x0000000000017941 */ /* 0x000fea0003800000 */
.L_x_268:
        /* <DEDUP_REMOVED lines=9> */
.L_x_271:
[----:B------:R-:W-:Y:S05]  /*7fa0*/  BSYNC B1 ;  /* 0x0000000000017941 */ /* 0x000fea0003800000 */
.L_x_270:
        /* <DEDUP_REMOVED lines=9> */
.L_x_273:
[----:B------:R-:W-:Y:S05]  /*8040*/  BSYNC B1 ;  /* 0x0000000000017941 */ /* 0x000fea0003800000 */
.L_x_272:
        /* <DEDUP_REMOVED lines=9> */
.L_x_275:
[----:B------:R-:W-:Y:S05]  /*80e0*/  BSYNC B1 ;  /* 0x0000000000017941 */ /* 0x000fea0003800000 */
.L_x_274:
[----:B0-23-5:R-:W-:Y:S01]  /*80f0*/  LOP3.LUT R4, R172, 0xffffe000, RZ, 0xc0, !PT ;  /* 0xffffe000ac047812 */ /* 0x02dfe200078ec0ff */
        /* <DEDUP_REMOVED lines=8> */
.L_x_277:
[----:B------:R-:W-:Y:S05]  /*8180*/  BSYNC B1 ;  /* 0x0000000000017941 */ /* 0x000fea0003800000 */
.L_x_276:
[----:B-----5:R-:W-:Y:S01]  /*8190*/  LOP3.LUT R4, R172, 0xffffe000, RZ, 0xc0, !PT ;  /* 0xffffe000ac047812 */ /* 0x020fe200078ec0ff */
[----:B------:R-:W-:Y:S01]  /*81a0*/  @P2 IMAD.MOV.U32 R5, RZ, RZ, R9 ;  /* 0x000000ffff052224 */ /* 0x000fe200078e0009 */
[----:B------:R-:W-:Y:S01]  /*81b0*/  ISETP.GT.AND P1, PT, R0, 0x79, P1 ;  /* 0x000000790000780c */ /* 0x000fe20000f24270 */
[----:B------:R-:W-:Y:S02]  /*81c0*/  BSSY B1, `(.L_x_278) ;  /* 0x0000008000017945 */ /* 0x000fe40003800000 */
[----:B------:R-:W-:Y:S01]  /*81d0*/  FMUL R3, R4, R155 ;  /* 0x0000009b04037220 */ /* 0x000fe20000400000 */
[----:B------:R-:W-:-:S03]  /*81e0*/  @P2 IMAD.MOV.U32 R4, RZ, RZ, R8 ;  /* 0x000000ffff042224 */ /* 0x000fc600078e0008 */
[----:B------:R-:W-:-:S05]  /*81f0*/  FFMA R3, R86, R154, R3 ;  /* 0x0000009a56037223 */ /* 0x000fca0000000003 */
[----:B------:R-:W-:-:S05]  /*8200*/  F2FP.TF32.F32.PACK_B R3, R3 ;  /* 0x00000003ff03723e */ /* 0x000fca00024050ff */
[----:B------:R3:W-:Y:S01]  /*8210*/  @P2 STG.E desc[UR36][R4.64+0x1e0], R3 ;  /* 0x0001e00304002986 */ /* 0x0007e2000c101924 */
[----:B------:R-:W-:Y:S05]  /*8220*/  @!P1 BRA `(.L_x_279) ;  /* 0x0000000000049947 */ /* 0x000fea0003800000 */
[----:B------:R0:W5:Y:S02]  /*8230*/  LDG.E.LTC128B R172, desc[UR36][R10.64+0x1e4] ;  /* 0x0001e4240aac7981 */ /* 0x000164000c1e1920 */
.L_x_279:
[----:B------:R-:W-:Y:S05]  /*8240*/  BSYNC B1 ;  /* 0x0000000000017941 */ /* 0x000fea0003800000 */
.L_x_278:
[----:B------:R-:W-:Y:S05]  /*8250*/  @!P1 BRA `(.L_x_280) ;  /* 0x00000024003c9947 */ /* 0x000fea0003800000 */
[----:B-----5:R-:W-:-:S05]  /*8260*/  LOP3.LUT R172, R172, 0xffffe000, RZ, 0xc0, !PT ;  /* 0xffffe000acac7812 */ /* 0x020fca00078ec0ff */
[----:B------:R-:W-:-:S04]  /*8270*/  FMUL R172, R172, R155 ;  /* 0x0000009bacac7220 */ /* 0x000fc80000400000 */
[----:B------:R-:W-:-:S05]  /*8280*/  FFMA R87, R87, R154, R172 ;  /* 0x0000009a57577223 */ /* 0x000fca00000000ac */
[----:B------:R-:W-:-:S05]  /*8290*/  F2FP.TF32.F32.PACK_B R87, R87 ;  /* 0x00000057ff57723e */ /* 0x000fca00024050ff */
[----:B------:R0:W-:Y:S01]  /*82a0*/  STG.E desc[UR36][R8.64+0x1e4], R87 ;  /* 0x0001e45708007986 */ /* 0x0001e2000c101924 */
[----:B------:R-:W-:Y:S05]  /*82b0*/  BRA `(.L_x_280) ;  /* 0x0000002400247947 */ /* 0x000fea0003800000 */
.L_x_29:
[----:B------:R-:W-:Y:S01]  /*82c0*/  ULDC.64 UR4, c[0x0][0x5c0] ;  /* 0x0001700000047ab9 */ /* 0x000fe20000000a00 */
[-C--:B------:R-:W-:Y:S01]  /*82d0*/  FMUL R15, R88, R154.reuse ;  /* 0x0000009a580f7220 */ /* 0x080fe20000400000 */
[----:B------:R-:W-:Y:S01]  /*82e0*/  LEA R6, P0, R168, UR4, 0x2 ;  /* 0x00000004a8067c11 */ /* 0x000fe2000f8010ff */
[----:B------:R-:W-:Y:S01]  /*82f0*/  IMAD.SHL.U32 R11, R4, 0x20, RZ ;  /* 0x00000020040b7824 */ /* 0x000fe200078e00ff */
[----:B------:R-:W-:Y:S01]  /*8300*/  ISETP.GT.AND P5, PT, R0, 0x1, P3 ;  /* 0x000000010000780c */ /* 0x000fe20001fa4270 */
[-C--:B------:R-:W-:Y:S01]  /*8310*/  FMUL R89, R89, R154.reuse ;  /* 0x0000009a59597220 */ /* 0x080fe20000400000 */
[----:B------:R-:W-:Y:S01]  /*8320*/  LEA.HI.X R7, R168, UR5, R171, 0x2, P0 ;  /* 0x00000005a8077c11 */ /* 0x000fe200080f14ab */
[-C--:B------:R-:W-:Y:S01]  /*8330*/  FMUL R21, R90, R154.reuse ;  /* 0x0000009a5a157220 */ /* 0x080fe20000400000 */
[----:B------:R-:W-:Y:S01]  /*8340*/  ISETP.GT.AND P0, PT, R3, 0x8, PT ;  /* 0x000000080300780c */ /* 0x000fe20003f04270 */
[-C--:B------:R-:W-:Y:S01]  /*8350*/  FMUL R91, R91, R154.reuse ;  /* 0x0000009a5b5b7220 */ /* 0x080fe20000400000 */
[----:B------:R-:W-:Y:S01]  /*8360*/  F2FP.TF32.F32.PACK_B R15, R15 ;  /* 0x0000000fff0f723e */ /* 0x000fe200024050ff */
[-C--:B------:R-:W-:Y:S01]  /*8370*/  FMUL R93, R93, R154.reuse ;  /* 0x0000009a5d5d7220 */ /* 0x080fe20000400000 */
[----:B------:R-:W-:Y:S01]  /*8380*/  ISETP.GT.AND P1, PT, R0, RZ, P0 ;  /* 0x000000ff0000720c */ /* 0x000fe20000724270 */
[-C--:B------:R-:W-:Y:S01]  /*8390*/  FMUL R23, R94, R154.reuse ;  /* 0x0000009a5e177220 */ /* 0x080fe20000400000 */
[----:B------:R-:W-:Y:S01]  /*83a0*/  ISETP.GT.AND P4, PT, R0, 0x1, P0 ;  /* 0x000000010000780c */ /* 0x000fe20000784270 */
[----:B------:R0:W-:Y:S01]  /*83b0*/  @P2 STG.E desc[UR36][R6.64], R15 ;  /* 0x0000000f06002986 */ /* 0x0001e2000c101924 */
[----:B------:R-:W-:Y:S01]  /*83c0*/  SHF.L.U64.HI R9, R4, 0x5, R5 ;  /* 0x0000000504097819 */ /* 0x000fe20000010205 */
[----:B------:R-:W-:Y:S01]  /*83d0*/  FMUL R95, R95, R154 ;  /* 0x0000009a5f5f7220 */ /* 0x000fe20000400000 */
[----:B------:R-:W-:Y:S01]  /*83e0*/  IADD3 R12, P2, R11, R6, RZ ;  /* 0x000000060b0c7210 */ /* 0x000fe20007f5e0ff */
[-C--:B------:R-:W-:Y:S01]  /*83f0*/  FMUL R97, R97, R154.reuse ;  /* 0x0000009a61617220 */ /* 0x080fe20000400000 */
[----:B------:R-:W-:Y:S01]  /*8400*/  F2FP.TF32.F32.PACK_B R89, R89 ;  /* 0x00000059ff59723e */ /* 0x000fe200024050ff */
[-C--:B------:R-:W-:Y:S01]  /*8410*/  FMUL R99, R99, R154.reuse ;  /* 0x0000009a63637220 */ /* 0x080fe20000400000 */
[----:B------:R-:W-:Y:S01]  /*8420*/  F2FP.TF32.F32.PACK_B R21, R21 ;  /* 0x00000015ff15723e */ /* 0x000fe200024050ff */
[----:B------:R-:W-:Y:S01]  /*8430*/  IMAD.X R13, R9, 0x1, R7, P2 ;  /* 0x00000001090d7824 */ /* 0x000fe200010e0607 */
[----:B------:R-:W-:Y:S01]  /*8440*/  F2FP.TF32.F32.PACK_B R91, R91 ;  /* 0x0000005bff5b723e */ /* 0x000fe200024050ff */
[----:B------:R-:W-:Y:S01]  /*8450*/  @P5 STG.E desc[UR36][R6.64+0x4], R89 ;  /* 0x0000045906005986 */ /* 0x000fe2000c101924 */
[----:B------:R-:W-:Y:S01]  /*8460*/  ISETP.GT.AND P5, PT, R0, 0x8, P3 ;  /* 0x000000080000780c */ /* 0x000fe20001fa4270 */
[-C--:B0-----:R-:W-:Y:S01]  /*8470*/  FMUL R15, R92, R154.reuse ;  /* 0x0000009a5c0f7220 */ /* 0x081fe20000400000 */
[C---:B------:R-:W-:Y:S01]  /*8480*/  ISETP.GT.AND P2, PT, R0.reuse, 0x9, P3 ;  /* 0x000000090000780c */ /* 0x040fe20001f44270 */
[----:B------:R0:W-:Y:S01]  /*8490*/  @P1 STG.E desc[UR36][R12.64], R21 ;  /* 0x000000150c001986 */ /* 0x0001e2000c101924 */
[C---:B------:R-:W-:Y:S01]  /*84a0*/  ISETP.GT.AND P1, PT, R0.reuse, 0x8, P0 ;  /* 0x000000080000780c */ /* 0x040fe20000724270 */
[-C--:B------:R-:W-:Y:S01]  /*84b0*/  FMUL R101, R101, R154.reuse ;  /* 0x0000009a65657220 */ /* 0x080fe20000400000 */
[----:B------:R-:W-:Y:S01]  /*84c0*/  F2FP.TF32.F32.PACK_B R15, R15 ;  /* 0x0000000fff0f723e */ /* 0x000fe200024050ff */
[----:B------:R-:W-:Y:S01]  /*84d0*/  @P4 STG.E desc[UR36][R12.64+0x4], R91 ;  /* 0x0000045b0c004986 */ /* 0x000fe2000c101924 */
[----:B------:R-:W-:Y:S01]  /*84e0*/  ISETP.GT.AND P4, PT, R0, 0x9, P0 ;  /* 0x000000090000780c */ /* 0x000fe20000784270 */
[-C--:B------:R-:W-:Y:S01]  /*84f0*/  FMUL R103, R103, R154.reuse ;  /* 0x0000009a67677220 */ /* 0x080fe20000400000 */
[----:B------:R-:W-:Y:S01]  /*8500*/  F2FP.TF32.F32.PACK_B R93, R93 ;  /* 0x0000005dff5d723e */ /* 0x000fe200024050ff */
[-C--:B------:R-:W-:Y:S01]  /*8510*/  FMUL R105, R105, R154.reuse ;  /* 0x0000009a69697220 */ /* 0x080fe20000400000 */
[----:B------:R-:W-:Y:S01]  /*8520*/  F2FP.TF32.F32.PACK_B R23, R23 ;  /* 0x00000017ff17723e */ /* 0x000fe200024050ff */
[----:B------:R1:W-:Y:S01]  /*8530*/  @P5 STG.E desc[UR36][R6.64+0x20], R15 ;  /* 0x0000200f06005986 */ /* 0x0003e2000c101924 */
[----:B------:R-:W-:Y:S01]  /*8540*/  F2FP.TF32.F32.PACK_B R95, R95 ;  /* 0x0000005fff5f723e */ /* 0x000fe200024050ff */
[-C--:B0-----:R-:W-:Y:S01]  /*8550*/  FMUL R21, R96, R154.reuse ;  /* 0x0000009a60157220 */ /* 0x081fe20000400000 */
[C---:B------:R-:W-:Y:S01]  /*8560*/  ISETP.GT.AND P5, PT, R0.reuse, 0x10, P3 ;  /* 0x000000100000780c */ /* 0x040fe20001fa4270 */
[----:B------:R-:W-:Y:S01]  /*8570*/  @P2 STG.E desc[UR36][R6.64+0x24], R93 ;  /* 0x0000245d06002986 */ /* 0x000fe2000c101924 */
[C---:B------:R-:W-:Y:S01]  /*8580*/  ISETP.GT.AND P2, PT, R0.reuse, 0x11, P3 ;  /* 0x000000110000780c */ /* 0x040fe20001f44270 */
[-C--:B------:R-:W-:Y:S01]  /*8590*/  FMUL R107, R107, R154.reuse ;  /* 0x0000009a6b6b7220 */ /* 0x080fe20000400000 */
[----:B------:R-:W-:Y:S01]  /*85a0*/  F2FP.TF32.F32.PACK_B R21, R21 ;  /* 0x00000015ff15723e */ /* 0x000fe200024050ff */
[----:B------:R0:W-:Y:S01]  /*85b0*/  @P1 STG.E desc[UR36][R12.64+0x20], R23 ;  /* 0x000020170c001986 */ /* 0x0001e2000c101924 */
[C---:B------:R-:W-:Y:S01]  /*85c0*/  ISETP.GT.AND P1, PT, R0.reuse, 0x10, P0 ;  /* 0x000000100000780c */ /* 0x040fe20000724270 */
[-C--:B------:R-:W-:Y:S01]  /*85d0*/  FMUL R109, R109, R154.reuse ;  /* 0x0000009a6d6d7220 */ /* 0x080fe20000400000 */
[----:B------:R-:W-:Y:S01]  /*85e0*/  F2FP.TF32.F32.PACK_B R97, R97 ;  /* 0x00000061ff61723e */ /* 0x000fe200024050ff */
[----:B------:R-:W-:Y:S01]  /*85f0*/  @P4 STG.E desc[UR36][R12.64+0x24], R95 ;  /* 0x0000245f0c004986 */ /* 0x000fe2000c101924 */
[----:B------:R-:W-:Y:S01]  /*8600*/  ISETP.GT.AND P4, PT, R0, 0x11, P0 ;  /* 0x000000110000780c */ /* 0x000fe20000784270 */
[-C--:B-1----:R-:W-:Y:S01]  /*8610*/  FMUL R15, R98, R154.reuse ;  /* 0x0000009a620f7220 */ /* 0x082fe20000400000 */
[----:B------:R-:W-:Y:S01]  /*8620*/  F2FP.TF32.F32.PACK_B R99, R99 ;  /* 0x00000063ff63723e */ /* 0x000fe200024050ff */
[----:B------:R1:W-:Y:S01]  /*8630*/  @P5 STG.E desc[UR36][R6.64+0x40], R21 ;  /* 0x0000401506005986 */ /* 0x0003e2000c101924 */
[C---:B------:R-:W-:Y:S01]  /*8640*/  ISETP.GT.AND P5, PT, R0.reuse, 0x18, P3 ;  /* 0x000000180000780c */ /* 0x040fe20001fa4270 */
[-C--:B------:R-:W-:Y:S01]  /*8650*/  FMUL R111, R111, R154.reuse ;  /* 0x0000009a6f6f7220 */ /* 0x080fe20000400000 */
[----:B------:R-:W-:Y:S01]  /*8660*/  F2FP.TF32.F32.PACK_B R15, R15 ;  /* 0x0000000fff0f723e */ /* 0x000fe200024050ff */
[----:B------:R-:W-:Y:S01]  /*8670*/  @P2 STG.E desc[UR36][R6.64+0x44], R97 ;  /* 0x0000446106002986 */ /* 0x000fe2000c101924 */
[----:B------:R-:W-:Y:S01]  /*8680*/  ISETP.GT.AND P2, PT, R0, 0x19, P3 ;  /* 0x000000190000780c */ /* 0x000fe20001f44270 */
[-C--:B0-----:R-:W-:Y:S01]  /*8690*/  FMUL R23, R100, R154.reuse ;  /* 0x0000009a64177220 */ /* 0x081fe20000400000 */
        /* <DEDUP_REMOVED lines=177> */
[----:B------:R-:W-:Y:S01]  /*91b0*/  @P1 STG.E desc[UR36][R12.64+0x1a0], R23 ;  /* 0x0001a0170c001986 */ /* 0x000fe2000c101924 */
        /* <DEDUP_REMOVED lines=11> */
[-C--:B------:R-:W-:Y:S01]  /*9270*/  FMUL R33, R33, R154.reuse ;  /* 0x0000009a21217220 */ /* 0x080fe20000400000 */
[----:B------:R-:W-:Y:S01]  /*9280*/  ISETP.GT.AND P3, PT, R0, 0x79, P3 ;  /* 0x000000790000780c */ /* 0x000fe20001f64270 */
[----:B------:R-:W-:Y:S01]  /*9290*/  @P1 STG.E desc[UR36][R6.64+0x1c4], R145 ;  /* 0x0001c49106001986 */ /* 0x000fe2000c101924 */
[----:B------:R-:W-:Y:S01]  /*92a0*/  ISETP.GT.AND P1, PT, R3, 0x80, PT ;  /* 0x000000800300780c */ /* 0x000fe20003f24270 */
[-C--:B------:R-:W-:Y:S01]  /*92b0*/  FMUL R35, R35, R154.reuse ;  /* 0x0000009a23237220 */ /* 0x080fe20000400000 */
[----:B------:R-:W-:Y:S01]  /*92c0*/  F2FP.TF32.F32.PACK_B R149, R149 ;  /* 0x00000095ff95723e */ /* 0x000fe200024050ff */
[----:B------:R1:W-:Y:S01]  /*92d0*/  @P2 STG.E desc[UR36][R12.64+0x1c0], R15 ;  /* 0x0001c00f0c002986 */ /* 0x0003e2000c101924 */
[----:B------:R-:W-:Y:S01]  /*92e0*/  ISETP.GT.AND P2, PT, R3, 0x88, PT ;  /* 0x000000880300780c */ /* 0x000fe20003f44270 */
[-C--:B------:R-:W-:Y:S01]  /*92f0*/  FMUL R3, R148, R154.reuse ;  /* 0x0000009a94037220 */ /* 0x080fe20000400000 */
[-C--:B0-----:R-:W-:Y:S01]  /*9300*/  FMUL R21, R150, R154.reuse ;  /* 0x0000009a96157220 */ /* 0x081fe20000400000 */
[----:B------:R-:W-:Y:S01]  /*9310*/  @P4 STG.E desc[UR36][R12.64+0x1c4], R147 ;  /* 0x0001c4930c004986 */ /* 0x000fe2000c101924 */
[C---:B------:R-:W-:Y:S01]  /*9320*/  ISETP.GT.AND P4, PT, R0.reuse, 0x78, P0 ;  /* 0x000000780000780c */ /* 0x040fe20000784270 */
[-C--:B------:R-:W-:Y:S01]  /*9330*/  FMUL R37, R37, R154.reuse ;  /* 0x0000009a25257220 */ /* 0x080fe20000400000 */
[----:B------:R-:W-:Y:S01]  /*9340*/  ISETP.GT.AND P0, PT, R0, 0x79, P0 ;  /* 0x000000790000780c */ /* 0x000fe20000704270 */
[-C--:B------:R-:W-:Y:S01]  /*9350*/  FMUL R39, R39, R154.reuse ;  /* 0x0000009a27277220 */ /* 0x080fe20000400000 */
[----:B------:R-:W-:Y:S01]  /*9360*/  F2FP.TF32.F32.PACK_B R3, R3 ;  /* 0x00000003ff03723e */ /* 0x000fe200024050ff */
[-C--:B------:R-:W-:Y:S01]  /*9370*/  FMUL R41, R41, R154.reuse ;  /* 0x0000009a29297220 */ /* 0x080fe20000400000 */
[----:B------:R-:W-:Y:S01]  /*9380*/  F2FP.TF32.F32.PACK_B R21, R21 ;  /* 0x00000015ff15723e */ /* 0x000fe200024050ff */
[C---:B-1----:R-:W-:Y:S01]  /*9390*/  IMAD.SHL.U32 R15, R4.reuse, 0x200, RZ ;  /* 0x00000200040f7824 */ /* 0x042fe200078e00ff */
[----:B------:R-:W-:Y:S01]  /*93a0*/  F2FP.TF32.F32.PACK_B R151, R151 ;  /* 0x00000097ff97723e */ /* 0x000fe200024050ff */
[----:B------:R0:W-:Y:S01]  /*93b0*/  @P5 STG.E desc[UR36][R6.64+0x1e0], R3 ;  /* 0x0001e00306005986 */ /* 0x0001e2000c101924 */
[----:B------:R-:W-:Y:S01]  /*93c0*/  SHF.L.U64.HI R5, R4, 0x9, R5 ;  /* 0x0000000904057819 */ /* 0x000fe20000010205 */
[----:B------:R-:W-:Y:S01]  /*93d0*/  FMUL R43, R43, R154 ;  /* 0x0000009a2b2b7220 */ /* 0x000fe20000400000 */
[----:B------:R-:W-:Y:S01]  /*93e0*/  F2FP.TF32.F32.PACK_B R25, R25 ;  /* 0x00000019ff19723e */ /* 0x000fe200024050ff */
[----:B------:R-:W-:Y:S01]  /*93f0*/  @P3 STG.E desc[UR36][R6.64+0x1e4], R149 ;  /* 0x0001e49506003986 */ /* 0x000fe2000c101924 */
[----:B------:R-:W-:Y:S01]  /*9400*/  IADD3 R4, P3, R15, R6, RZ ;  /* 0x000000060f047210 */ /* 0x000fe20007f7e0ff */
[----:B------:R-:W-:Y:S01]  /*9410*/  FMUL R45, R45, R154 ;  /* 0x0000009a2d2d7220 */ /* 0x000fe20000400000 */
[----:B------:R-:W-:Y:S01]  /*9420*/  F2FP.TF32.F32.PACK_B R27, R27 ;  /* 0x0000001bff1b723e */ /* 0x000fe200024050ff */
[----:B------:R1:W-:Y:S01]  /*9430*/  @P4 STG.E desc[UR36][R12.64+0x1e0], R21 ;  /* 0x0001e0150c004986 */ /* 0x0003e2000c101924 */
[----:B------:R-:W-:Y:S01]  /*9440*/  IADD3 R14, P4, P5, R11, R6, R15 ;  /* 0x000000060b0e7210 */ /* 0x000fe20007d9e00f */
[-C--:B------:R-:W-:Y:S01]  /*9450*/  FMUL R47, R47, R154.reuse ;  /* 0x0000009a2f2f7220 */ /* 0x080fe20000400000 */
[----:B------:R-:W-:Y:S01]  /*9460*/  F2FP.TF32.F32.PACK_B R29, R29 ;  /* 0x0000001dff1d723e */ /* 0x000fe200024050ff */
[----:B------:R2:W-:Y:S01]  /*9470*/  @P0 STG.E desc[UR36][R12.64+0x1e4], R151 ;  /* 0x0001e4970c000986 */ /* 0x0005e2000c101924 */
[----:B------:R-:W-:Y:S01]  /*9480*/  ISETP.GT.AND P0, PT, R0, RZ, P1 ;  /* 0x000000ff0000720c */ /* 0x000fe20000f04270 */
[-C--:B0-----:R-:W-:Y:S01]  /*9490*/  FMUL R3, R24, R154.reuse ;  /* 0x0000009a18037220 */ /* 0x081fe20000400000 */
[----:B------:R-:W-:Y:S01]  /*94a0*/  IADD3.X R15, R9, R7, R5, P4, P5 ;  /* 0x00000007090f7210 */ /* 0x000fe200027ea405 */
[----:B------:R-:W-:Y:S01]  /*94b0*/  IMAD.X R5, R5, 0x1, R7, P3 ;  /* 0x0000000105057824 */ /* 0x000fe200018e0607 */
[C---:B------:R-:W-:Y:S01]  /*94c0*/  ISETP.GT.AND P5, PT, R0.reuse, 0x1, P1 ;  /* 0x000000010000780c */ /* 0x040fe20000fa4270 */
[-C--:B------:R-:W-:Y:S01]  /*94d0*/  FMUL R49, R49, R154.reuse ;  /* 0x0000009a31317220 */ /* 0x080fe20000400000 */
[----:B------:R-:W-:Y:S01]  /*94e0*/  ISETP.GT.AND P4, PT, R0, RZ, P2 ;  /* 0x000000ff0000720c */ /* 0x000fe20001784270 */
[-C--:B-1----:R-:W-:Y:S01]  /*94f0*/  FMUL R21, R26, R154.reuse ;  /* 0x0000009a1a157220 */ /* 0x082fe20000400000 */
[----:B------:R-:W-:Y:S01]  /*9500*/  F2FP.TF32.F32.PACK_B R3, R3 ;  /* 0x00000003ff03723e */ /* 0x000fe200024050ff */
[----:B------:R-:W-:Y:S01]  /*9510*/  FMUL R51, R51, R154 ;  /* 0x0000009a33337220 */ /* 0x000fe20000400000 */
[----:B------:R-:W-:Y:S01]  /*9520*/  IADD3 R6, P3, R11, R4, RZ ;  /* 0x000000040b067210 */ /* 0x000fe20007f7e0ff */
[-C--:B--2---:R-:W-:Y:S01]  /*9530*/  FMUL R13, R28, R154.reuse ;  /* 0x0000009a1c0d7220 */ /* 0x084fe20000400000 */
[----:B------:R-:W-:Y:S01]  /*9540*/  F2FP.TF32.F32.PACK_B R21, R21 ;  /* 0x00000015ff15723e */ /* 0x000fe200024050ff */
[----:B------:R0:W-:Y:S01]  /*9550*/  @P0 STG.E desc[UR36][R4.64], R3 ;  /* 0x0000000304000986 */ /* 0x0001e2000c101924 */
[C---:B------:R-:W-:Y:S01]  /*9560*/  ISETP.GT.AND P0, PT, R0.reuse, 0x1, P2 ;  /* 0x000000010000780c */ /* 0x040fe20001704270 */
[--C-:B------:R-:W-:Y:S01]  /*9570*/  IMAD.X R7, R9, 0x1, R5.reuse, P3 ;  /* 0x0000000109077824 */ /* 0x100fe200018e0605 */
[C---:B------:R-:W-:Y:S01]  /*9580*/  ISETP.GT.AND P3, PT, R0.reuse, 0x9, P1 ;  /* 0x000000090000780c */ /* 0x040fe20000f64270 */
[----:B------:R-:W-:Y:S01]  /*9590*/  @P5 STG.E desc[UR36][R4.64+0x4], R25 ;  /* 0x0000041904005986 */ /* 0x000fe2000c101924 */
[----:B------:R-:W-:Y:S01]  /*95a0*/  F2FP.TF32.F32.PACK_B R13, R13 ;  /* 0x0000000dff0d723e */ /* 0x000fe200024050ff */
[----:B------:R-:W-:Y:S01]  /*95b0*/  FMUL R53, R53, R154 ;  /* 0x0000009a35357220 */ /* 0x000fe20000400000 */
[----:B------:R-:W-:Y:S01]  /*95c0*/  IADD3 R8, P5, R11, R4, RZ ;  /* 0x000000040b087210 */ /* 0x000fe20007fbe0ff */
[----:B------:R1:W-:Y:S01]  /*95d0*/  @P4 STG.E desc[UR36][R6.64], R21 ;  /* 0x0000001506004986 */ /* 0x0003e2000c101924 */
[----:B------:R-:W-:Y:S01]  /*95e0*/  ISETP.GT.AND P4, PT, R0, 0x8, P1 ;  /* 0x000000080000780c */ /* 0x000fe20000f84270 */
[-C--:B------:R-:W-:Y:S01]  /*95f0*/  FMUL R11, R32, R154.reuse ;  /* 0x0000009a200b7220 */ /* 0x080fe20000400000 */
[----:B------:R-:W-:Y:S01]  /*9600*/  F2FP.TF32.F32.PACK_B R31, R31 ;  /* 0x0000001fff1f723e */ /* 0x000fe200024050ff */
[-C--:B0-----:R-:W-:Y:S01]  /*9610*/  FMUL R3, R30, R154.reuse ;  /* 0x0000009a1e037220 */ /* 0x081fe20000400000 */
[----:B------:R-:W-:Y:S01]  /*9620*/  IMAD.X R9, R9, 0x1, R5, P5 ;  /* 0x0000000109097824 */ /* 0x000fe200028e0605 */
[----:B------:R-:W-:Y:S01]  /*9630*/  @P0 STG.E desc[UR36][R6.64+0x4], R27 ;  /* 0x0000041b06000986 */ /* 0x000fe2000c101924 */
[C---:B------:R-:W-:Y:S01]  /*9640*/  ISETP.GT.AND P0, PT, R0.reuse, 0x8, P2 ;  /* 0x000000080000780c */ /* 0x040fe20001704270 */
[-C--:B------:R-:W-:Y:S01]  /*9650*/  FMUL R55, R55, R154.reuse ;  /* 0x0000009a37377220 */ /* 0x080fe20000400000 */
[----:B------:R-:W-:Y:S01]  /*9660*/  F2FP.TF32.F32.PACK_B R3, R3 ;  /* 0x00000003ff03723e */ /* 0x000fe200024050ff */
[----:B------:R-:W-:Y:S01]  /*9670*/  @P3 STG.E desc[UR36][R4.64+0x24], R29 ;  /* 0x0000241d04003986 */ /* 0x000fe2000c101924 */
[----:B------:R-:W-:Y:S01]  /*9680*/  ISETP.GT.AND P5, PT, R0, 0x10, P1 ;  /* 0x000000100000780c */ /* 0x000fe20000fa4270 */
[-C--:B-1----:R-:W-:Y:S01]  /*9690*/  FMUL R21, R36, R154.reuse ;  /* 0x0000009a24157220 */ /* 0x082fe20000400000 */
[C---:B------:R-:W-:Y:S01]  /*96a0*/  ISETP.GT.AND P3, PT, R0.reuse, 0x11, P1 ;  /* 0x000000110000780c */ /* 0x040fe20000f64270 */
[----:B------:R0:W-:Y:S01]  /*96b0*/  @P4 STG.E desc[UR36][R4.64+0x20], R13 ;  /* 0x0000200d04004986 */ /* 0x0001e2000c101924 */
[C---:B------:R-:W-:Y:S01]  /*96c0*/  ISETP.GT.AND P4, PT, R0.reuse, 0x9, P2 ;  /* 0x000000090000780c */ /* 0x040fe20001784270 */
[-C--:B------:R-:W-:Y:S01]  /*96d0*/  FMUL R57, R57, R154.reuse ;  /* 0x0000009a39397220 */ /* 0x080fe20000400000 */
[----:B------:R-:W-:Y:S01]  /*96e0*/  F2FP.TF32.F32.PACK_B R11, R11 ;  /* 0x0000000bff0b723e */ /* 0x000fe200024050ff */
[-C--:B------:R-:W-:Y:S01]  /*96f0*/  FMUL R59, R59, R154.reuse ;  /* 0x0000009a3b3b7220 */ /* 0x080fe20000400000 */
[----:B------:R-:W-:Y:S01]  /*9700*/  F2FP.TF32.F32.PACK_B R33, R33 ;  /* 0x00000021ff21723e */ /* 0x000fe200024050ff */
[----:B------:R1:W-:Y:S01]  /*9710*/  @P0 STG.E desc[UR36][R8.64+0x20], R3 ;  /* 0x0000200308000986 */ /* 0x0003e2000c101924 */
[----:B------:R-:W-:Y:S01]  /*9720*/  ISETP.GT.AND P0, PT, R0, 0x10, P2 ;  /* 0x000000100000780c */ /* 0x000fe20001704270 */
[-C--:B------:R-:W-:Y:S01]  /*9730*/  FMUL R61, R61, R154.reuse ;  /* 0x0000009a3d3d7220 */ /* 0x080fe20000400000 */
[----:B------:R-:W-:Y:S01]  /*9740*/  F2FP.TF32.F32.PACK_B R35, R35 ;  /* 0x00000023ff23723e */ /* 0x000fe200024050ff */
[-C--:B------:R-:W-:Y:S01]  /*9750*/  FMUL R63, R63, R154.reuse ;  /* 0x0000009a3f3f7220 */ /* 0x080fe20000400000 */
[----:B------:R-:W-:Y:S01]  /*9760*/  F2FP.TF32.F32.PACK_B R21, R21 ;  /* 0x00000015ff15723e */ /* 0x000fe200024050ff */
[-C--:B0-----:R-:W-:Y:S01]  /*9770*/  FMUL R13, R34, R154.reuse ;  /* 0x0000009a220d7220 */ /* 0x081fe20000400000 */
[----:B------:R-:W-:Y:S01]  /*9780*/  F2FP.TF32.F32.PACK_B R37, R37 ;  /* 0x00000025ff25723e */ /* 0x000fe200024050ff */
[----:B------:R-:W-:Y:S01]  /*9790*/  @P4 STG.E desc[UR36][R14.64+0x24], R31 ;  /* 0x0000241f0e004986 */ /* 0x000fe2000c101924 */
[C---:B------:R-:W-:Y:S01]  /*97a0*/  ISETP.GT.AND P4, PT, R0.reuse, 0x11, P2 ;  /* 0x000000110000780c */ /* 0x040fe20001784270 */
[----:B------:R-:W-:Y:S01]  /*97b0*/  FMUL R65, R65, R154 ;  /* 0x0000009a41417220 */ /* 0x000fe20000400000 */
[----:B------:R-:W-:Y:S01]  /*97c0*/  F2FP.TF32.F32.PACK_B R13, R13 ;  /* 0x0000000dff0d723e */ /* 0x000fe200024050ff */
[----:B------:R0:W-:Y:S01]  /*97d0*/  @P5 STG.E desc[UR36][R4.64+0x40], R11 ;  /* 0x0000400b04005986 */ /* 0x0001e2000c101924 */
[----:B------:R-:W-:Y:S01]  /*97e0*/  ISETP.GT.AND P5, PT, R0, 0x18, P1 ;  /* 0x000000180000780c */ /* 0x000fe20000fa4270 */
[----:B------:R-:W-:-:S02]  /*97f0*/  @P0 IMAD.MOV.U32 R6, RZ, RZ, R14 ;  /* 0x000000ffff060224 */ /* 0x000fc400078e000e */
[-C--:B-1----:R-:W-:Y:S01]  /*9800*/  FMUL R3, R38, R154.reuse ;  /* 0x0000009a26037220 */ /* 0x082fe20000400000 */
[--C-:B------:R-:W-:Y:S01]  /*9810*/  @P0 IMAD.MOV.U32 R7, RZ, RZ, R15.reuse ;  /* 0x000000ffff070224 */ /* 0x100fe200078e000f */
[----:B------:R-:W-:Y:S01]  /*9820*/  @P3 STG.E desc[UR36][R4.64+0x44], R33 ;  /* 0x0000442104003986 */ /* 0x000fe2000c101924 */
[----:B------:R-:W-:Y:S01]  /*9830*/  ISETP.GT.AND P3, PT, R0, 0x19, P1 ;  /* 0x000000190000780c */ /* 0x000fe20000f64270 */
[-C--:B------:R-:W-:Y:S01]  /*9840*/  FMUL R9, R40, R154.reuse ;  /* 0x0000009a28097220 */ /* 0x080fe20000400000 */
[----:B------:R-:W-:Y:S01]  /*9850*/  F2FP.TF32.F32.PACK_B R3, R3 ;  /* 0x00000003ff03723e */ /* 0x000fe200024050ff */
[----:B------:R1:W-:Y:S01]  /*9860*/  @P0 STG.E desc[UR36][R6.64+0x40], R13 ;  /* 0x0000400d06000986 */ /* 0x0003e2000c101924 */
[----:B------:R-:W-:Y:S01]  /*9870*/  ISETP.GT.AND P0, PT, R0, 0x18, P2 ;  /* 0x000000180000780c */ /* 0x000fe20001704270 */
[-C--:B------:R-:W-:Y:S01]  /*9880*/  FMUL R67, R67, R154.reuse ;  /* 0x0000009a43437220 */ /* 0x080fe20000400000 */
[----:B------:R-:W-:Y:S01]  /*9890*/  F2FP.TF32.F32.PACK_B R39, R39 ;  /* 0x00000027ff27723e */ /* 0x000fe200024050ff */
[-C--:B0-----:R-:W-:Y:S01]  /*98a0*/  FMUL R11, R42, R154.reuse ;  /* 0x0000009a2a0b7220 */ /* 0x081fe20000400000 */
[----:B------:R-:W-:Y:S01]  /*98b0*/  F2FP.TF32.F32.PACK_B R9, R9 ;  /* 0x00000009ff09723e */ /* 0x000fe200024050ff */
[-C--:B------:R-:W-:Y:S01]  /*98c0*/  FMUL R69, R69, R154.reuse ;  /* 0x0000009a45457220 */ /* 0x080fe20000400000 */
[----:B------:R-:W-:Y:S01]  /*98d0*/  F2FP.TF32.F32.PACK_B R41, R41 ;  /* 0x00000029ff29723e */ /* 0x000fe200024050ff */
[-C--:B------:R-:W-:Y:S01]  /*98e0*/  FMUL R71, R71, R154.reuse ;  /* 0x0000009a47477220 */ /* 0x080fe20000400000 */
[----:B------:R-:W-:Y:S01]  /*98f0*/  F2FP.TF32.F32.PACK_B R11, R11 ;  /* 0x0000000bff0b723e */ /* 0x000fe200024050ff */
[-C--:B------:R-:W-:Y:S01]  /*9900*/  FMUL R73, R73, R154.reuse ;  /* 0x0000009a49497220 */ /* 0x080fe20000400000 */
[----:B------:R-:W-:Y:S01]  /*9910*/  F2FP.TF32.F32.PACK_B R43, R43 ;  /* 0x0000002bff2b723e */ /* 0x000fe200024050ff */
[--C-:B-1----:R-:W-:Y:S01]  /*9920*/  @P4 IMAD.MOV.U32 R6, RZ, RZ, R14.reuse ;  /* 0x000000ffff064224 */ /* 0x102fe200078e000e */
[----:B------:R-:W-:Y:S01]  /*9930*/  F2FP.TF32.F32.PACK_B R45, R45 ;  /* 0x0000002dff2d723e */ /* 0x000fe200024050ff */
[--C-:B------:R-:W-:Y:S01]  /*9940*/  @P4 IMAD.MOV.U32 R7, RZ, RZ, R15.reuse ;  /* 0x000000ffff074224 */ /* 0x100fe200078e000f */
[----:B------:R-:W-:Y:S01]  /*9950*/  F2FP.TF32.F32.PACK_B R47, R47 ;  /* 0x0000002fff2f723e */ /* 0x000fe200024050ff */
[-C--:B------:R-:W-:Y:S01]  /*9960*/  FMUL R75, R75, R154.reuse ;  /* 0x0000009a4b4b7220 */ /* 0x080fe20000400000 */
[----:B------:R-:W-:Y:S01]  /*9970*/  F2FP.TF32.F32.PACK_B R49, R49 ;  /* 0x00000031ff31723e */ /* 0x000fe200024050ff */
[-C--:B------:R-:W-:Y:S01]  /*9980*/  FMUL R77, R77, R154.reuse ;  /* 0x0000009a4d4d7220 */ /* 0x080fe20000400000 */
[----:B------:R0:W-:Y:S01]  /*9990*/  @P4 STG.E desc[UR36][R6.64+0x44], R35 ;  /* 0x0000442306004986 */ /* 0x0001e2000c101924 */
[C---:B------:R-:W-:Y:S01]  /*99a0*/  ISETP.GT.AND P4, PT, R0.reuse, 0x19, P2 ;  /* 0x000000190000780c */ /* 0x040fe20001784270 */
[-C--:B------:R-:W-:Y:S01]  /*99b0*/  FMUL R79, R79, R154.reuse ;  /* 0x0000009a4f4f7220 */ /* 0x080fe20000400000 */
[----:B------:R-:W-:Y:S01]  /*99c0*/  F2FP.TF32.F32.PACK_B R51, R51 ;  /* 0x00000033ff33723e */ /* 0x000fe200024050ff */
[----:B------:R1:W-:Y:S01]  /*99d0*/  @P5 STG.E desc[UR36][R4.64+0x60], R21 ;  /* 0x0000601504005986 */ /* 0x0003e2000c101924 */
[----:B------:R-:W-:Y:S01]  /*99e0*/  ISETP.GT.AND P5, PT, R0, 0x20, P1 ;  /* 0x000000200000780c */ /* 0x000fe20000fa4270 */
[-C--:B------:R-:W-:Y:S01]  /*99f0*/  FMUL R13, R80, R154.reuse ;  /* 0x0000009a500d7220 */ /* 0x080fe20000400000 */
[----:B------:R-:W-:Y:S01]  /*9a00*/  F2FP.TF32.F32.PACK_B R53, R53 ;  /* 0x00000035ff35723e */ /* 0x000fe200024050ff */
[----:B------:R-:W-:Y:S01]  /*9a10*/  @P3 STG.E desc[UR36][R4.64+0x64], R37 ;  /* 0x0000642504003986 */ /* 0x000fe2000c101924 */
[----:B------:R-:W-:Y:S01]  /*9a20*/  ISETP.GT.AND P3, PT, R0, 0x21, P1 ;  /* 0x000000210000780c */ /* 0x000fe20000f64270 */
[-C--:B------:R-:W-:Y:S01]  /*9a30*/  FMUL R81, R81, R154.reuse ;  /* 0x0000009a51517220 */ /* 0x080fe20000400000 */
[----:B------:R-:W-:Y:S01]  /*9a40*/  F2FP.TF32.F32.PACK_B R55, R55 ;  /* 0x00000037ff37723e */ /* 0x000fe200024050ff */
[----:B0-----:R-:W-:Y:S01]  /*9a50*/  @P0 IMAD.MOV.U32 R6, RZ, RZ, R14 ;  /* 0x000000ffff060224 */ /* 0x001fe200078e000e */
[----:B------:R-:W-:Y:S01]  /*9a60*/  F2FP.TF32.F32.PACK_B R57, R57 ;  /* 0x00000039ff39723e */ /* 0x000fe200024050ff */
[----:B------:R-:W-:Y:S01]  /*9a70*/  @P0 IMAD.MOV.U32 R7, RZ, RZ, R15 ;  /* 0x000000ffff070224 */ /* 0x000fe200078e000f */
[----:B------:R-:W-:Y:S01]  /*9a80*/  F2FP.TF32.F32.PACK_B R59, R59 ;  /* 0x0000003bff3b723e */ /* 0x000fe200024050ff */
[-C--:B------:R-:W-:Y:S01]  /*9a90*/  FMUL R83, R83, R154.reuse ;  /* 0x0000009a53537220 */ /* 0x080fe20000400000 */
[----:B------:R-:W-:Y:S01]  /*9aa0*/  F2FP.TF32.F32.PACK_B R61, R61 ;  /* 0x0000003dff3d723e */ /* 0x000fe200024050ff */
[-C--:B-1----:R-:W-:Y:S01]  /*9ab0*/  FMUL R21, R84, R154.reuse ;  /* 0x0000009a54157220 */ /* 0x082fe20000400000 */
[----:B------:R0:W-:Y:S01]  /*9ac0*/  @P0 STG.E desc[UR36][R6.64+0x60], R3 ;  /* 0x0000600306000986 */ /* 0x0001e2000c101924 */
[----:B------:R-:W-:Y:S01]  /*9ad0*/  ISETP.GT.AND P0, PT, R0, 0x20, P2 ;  /* 0x000000200000780c */ /* 0x000fe20001704270 */
[-C--:B------:R-:W-:Y:S01]  /*9ae0*/  FMUL R85, R85, R154.reuse ;  /* 0x0000009a55557220 */ /* 0x080fe20000400000 */
[----:B------:R-:W-:Y:S01]  /*9af0*/  F2FP.TF32.F32.PACK_B R63, R63 ;  /* 0x0000003fff3f723e */ /* 0x000fe200024050ff */
[----:B------:R-:W-:Y:S01]  /*9b00*/  FMUL R87, R87, R154 ;  /* 0x0000009a57577220 */ /* 0x000fe20000400000 */
[----:B------:R-:W-:-:S02]  /*9b10*/  F2FP.TF32.F32.PACK_B R65, R65 ;  /* 0x00000041ff41723e */ /* 0x000fc400024050ff */
[----:B------:R-:W-:Y:S02]  /*9b20*/  F2FP.TF32.F32.PACK_B R67, R67 ;  /* 0x00000043ff43723e */ /* 0x000fe400024050ff */
[----:B------:R-:W-:Y:S02]  /*9b30*/  F2FP.TF32.F32.PACK_B R69, R69 ;  /* 0x00000045ff45723e */ /* 0x000fe400024050ff */
[----:B------:R-:W-:Y:S01]  /*9b40*/  F2FP.TF32.F32.PACK_B R71, R71 ;  /* 0x00000047ff47723e */ /* 0x000fe200024050ff */
[----:B0-----:R-:W-:Y:S02]  /*9b50*/  @P4 IMAD.MOV.U32 R6, RZ, RZ, R14 ;  /* 0x000000ffff064224 */ /* 0x001fe400078e000e */
[----:B------:R-:W-:Y:S01]  /*9b60*/  FMUL R3, R44, R154 ;  /* 0x0000009a2c037220 */ /* 0x000fe20000400000 */
[----:B------:R-:W-:Y:S01]  /*9b70*/  @P4 IMAD.MOV.U32 R7, RZ, RZ, R15 ;  /* 0x000000ffff074224 */ /* 0x000fe200078e000f */
[----:B------:R-:W-:Y:S02]  /*9b80*/  F2FP.TF32.F32.PACK_B R73, R73 ;  /* 0x00000049ff49723e */ /* 0x000fe400024050ff */
[----:B------:R-:W-:-:S02]  /*9b90*/  F2FP.TF32.F32.PACK_B R75, R75 ;  /* 0x0000004bff4b723e */ /* 0x000fc400024050ff */
[----:B------:R0:W-:Y:S01]  /*9ba0*/  @P4 STG.E desc[UR36][R6.64+0x64], R39 ;  /* 0x0000642706004986 */ /* 0x0001e2000c101924 */
[C---:B------:R-:W-:Y:S02]  /*9bb0*/  ISETP.GT.AND P4, PT, R0.reuse, 0x21, P2 ;  /* 0x000000210000780c */ /* 0x040fe40001784270 */
[----:B------:R-:W-:Y:S01]  /*9bc0*/  F2FP.TF32.F32.PACK_B R3, R3 ;  /* 0x00000003ff03723e */ /* 0x000fe200024050ff */
[----:B------:R1:W-:Y:S01]  /*9bd0*/  @P5 STG.E desc[UR36][R4.64+0x80], R9 ;  /* 0x0000800904005986 */ /* 0x0003e2000c101924 */
[C---:B------:R-:W-:Y:S02]  /*9be0*/  ISETP.GT.AND P5, PT, R0.reuse, 0x28, P1 ;  /* 0x000000280000780c */ /* 0x040fe40000fa4270 */
[----:B------:R-:W-:Y:S01]  /*9bf0*/  F2FP.TF32.F32.PACK_B R77, R77 ;  /* 0x0000004dff4d723e */ /* 0x000fe200024050ff */
[----:B------:R-:W-:Y:S01]  /*9c00*/  @P3 STG.E desc[UR36][R4.64+0x84], R41 ;  /* 0x0000842904003986 */ /* 0x000fe2000c101924 */
[----:B------:R-:W-:Y:S02]  /*9c10*/  ISETP.GT.AND P3, PT, R0, 0x29, P1 ;  /* 0x000000290000780c */ /* 0x000fe40000f64270 */
[----:B------:R-:W-:Y:S01]  /*9c20*/  F2FP.TF32.F32.PACK_B R79, R79 ;  /* 0x0000004fff4f723e */ /* 0x000fe200024050ff */
[----:B0-----:R-:W-:Y:S01]  /*9c30*/  @P0 IMAD.MOV.U32 R6, RZ, RZ, R14 ;  /* 0x000000ffff060224 */ /* 0x001fe200078e000e */
[----:B------:R-:W-:Y:S01]  /*9c40*/  F2FP.TF32.F32.PACK_B R13, R13 ;  /* 0x0000000dff0d723e */ /* 0x000fe200024050ff */
[----:B------:R-:W-:Y:S01]  /*9c50*/  @P0 IMAD.MOV.U32 R7, RZ, RZ, R15 ;  /* 0x000000ffff070224 */ /* 0x000fe200078e000f */
[----:B------:R-:W-:Y:S01]  /*9c60*/  F2FP.TF32.F32.PACK_B R81, R81 ;  /* 0x00000051ff51723e */ /* 0x000fe200024050ff */
[----:B-1----:R-:W-:Y:S01]  /*9c70*/  FMUL R9, R46, R154 ;  /* 0x0000009a2e097220 */ /* 0x002fe20000400000 */
[----:B------:R-:W-:-:S02]  /*9c80*/  F2FP.TF32.F32.PACK_B R83, R83 ;  /* 0x00000053ff53723e */ /* 0x000fc400024050ff */
[----:B------:R0:W-:Y:S01]  /*9c90*/  @P0 STG.E desc[UR36][R6.64+0x80], R11 ;  /* 0x0000800b06000986 */ /* 0x0001e2000c101924 */
[----:B------:R-:W-:Y:S02]  /*9ca0*/  ISETP.GT.AND P0, PT, R0, 0x28, P2 ;  /* 0x000000280000780c */ /* 0x000fe40001704270 */
[----:B------:R-:W-:Y:S02]  /*9cb0*/  F2FP.TF32.F32.PACK_B R9, R9 ;  /* 0x00000009ff09723e */ /* 0x000fe400024050ff */
[----:B------:R-:W-:Y:S02]  /*9cc0*/  F2FP.TF32.F32.PACK_B R21, R21 ;  /* 0x00000015ff15723e */ /* 0x000fe400024050ff */
[----:B------:R-:W-:Y:S02]  /*9cd0*/  F2FP.TF32.F32.PACK_B R85, R85 ;  /* 0x00000055ff55723e */ /* 0x000fe400024050ff */
[----:B------:R-:W-:Y:S01]  /*9ce0*/  F2FP.TF32.F32.PACK_B R87, R87 ;  /* 0x00000057ff57723e */ /* 0x000fe200024050ff */
[----:B0-----:R-:W-:-:S02]  /*9cf0*/  @P4 IMAD.MOV.U32 R6, RZ, RZ, R14 ;  /* 0x000000ffff064224 */ /* 0x001fc400078e000e */
[----:B------:R-:W-:Y:S01]  /*9d00*/  FMUL R11, R48, R154 ;  /* 0x0000009a300b7220 */ /* 0x000fe20000400000 */
[----:B------:R-:W-:-:S04]  /*9d10*/  @P4 IMAD.MOV.U32 R7, RZ, RZ, R15 ;  /* 0x000000ffff074224 */ /* 0x000fc800078e000f */
[----:B------:R-:W-:Y:S01]  /*9d20*/  F2FP.TF32.F32.PACK_B R11, R11 ;  /* 0x0000000bff0b723e */ /* 0x000fe200024050ff */
[----:B------:R0:W-:Y:S01]  /*9d30*/  @P4 STG.E desc[UR36][R6.64+0x84], R43 ;  /* 0x0000842b06004986 */ /* 0x0001e2000c101924 */
[----:B------:R-:W-:-:S03]  /*9d40*/  ISETP.GT.AND P4, PT, R0, 0x29, P2 ;  /* 0x000000290000780c */ /* 0x000fc60001784270 */
[----:B------:R1:W-:Y:S01]  /*9d50*/  @P5 STG.E desc[UR36][R4.64+0xa0], R3 ;  /* 0x0000a00304005986 */ /* 0x0003e2000c101924 */
[----:B------:R-:W-:-:S03]  /*9d60*/  ISETP.GT.AND P5, PT, R0, 0x30, P1 ;  /* 0x000000300000780c */ /* 0x000fc60000fa4270 */
[----:B------:R-:W-:Y:S01]  /*9d70*/  @P3 STG.E desc[UR36][R4.64+0xa4], R45 ;  /* 0x0000a42d04003986 */ /* 0x000fe2000c101924 */
[----:B------:R-:W-:Y:S01]  /*9d80*/  ISETP.GT.AND P3, PT, R0, 0x31, P1 ;  /* 0x000000310000780c */ /* 0x000fe20000f64270 */
[----:B0-----:R-:W-:Y:S02]  /*9d90*/  @P0 IMAD.MOV.U32 R6, RZ, RZ, R14 ;  /* 0x000000ffff060224 */ /* 0x001fe400078e000e */
[----:B------:R-:W-:Y:S02]  /*9da0*/  @P0 IMAD.MOV.U32 R7, RZ, RZ, R15 ;  /* 0x000000ffff070224 */ /* 0x000fe400078e000f */
[----:B-1----:R-:W-:-:S03]  /*9db0*/  FMUL R3, R50, R154 ;  /* 0x0000009a32037220 */ /* 0x002fc60000400000 */
[----:B------:R0:W-:Y:S01]  /*9dc0*/  @P0 STG.E desc[UR36][R6.64+0xa0], R9 ;  /* 0x0000a00906000986 */ /* 0x0001e2000c101924 */
[----:B------:R-:W-:Y:S02]  /*9dd0*/  ISETP.GT.AND P0, PT, R0, 0x30, P2 ;  /* 0x000000300000780c */ /* 0x000fe40001704270 */
[----:B------:R-:W-:Y:S01]  /*9de0*/  F2FP.TF32.F32.PACK_B R3, R3 ;  /* 0x00000003ff03723e */ /* 0x000fe200024050ff */
[----:B0-----:R-:W-:Y:S02]  /*9df0*/  @P4 IMAD.MOV.U32 R6, RZ, RZ, R14 ;  /* 0x000000ffff064224 */ /* 0x001fe400078e000e */
        /* <DEDUP_REMOVED lines=69> */
[----:B------:R-:W-:Y:S01]  /*a250*/  @P3 STG.E desc[UR36][R4.64+0x144], R65 ;  /* 0x0001444104003986 */ /* 0x000fe2000c101924 */
[----:B------:R-:W-:-:S03]  /*a260*/  ISETP.GT.AND P3, PT, R0, 0x59, P1 ;  /* 0x000000590000780c */ /* 0x000fc60000f64270 */
[----:B------:R1:W-:Y:S01]  /*a270*/  @P5 STG.E desc[UR36][R4.64+0x140], R9 ;  /* 0x0001400904005986 */ /* 0x0003e2000c101924 */
[----:B------:R-:W-:Y:S01]  /*a280*/  ISETP.GT.AND P5, PT, R0, 0x58, P1 ;  /* 0x000000580000780c */ /* 0x000fe20000fa4270 */
[----:B0-----:R-:W-:Y:S02]  /*a290*/  @P0 IMAD.MOV.U32 R6, RZ, RZ, R14 ;  /* 0x000000ffff060224 */ /* 0x001fe400078e000e */
[----:B------:R-:W-:-:S05]  /*a2a0*/  @P0 IMAD.MOV.U32 R7, RZ, RZ, R15 ;  /* 0x000000ffff070224 */ /* 0x000fca00078e000f */
[----:B------:R0:W-:Y:S01]  /*a2b0*/  @P0 STG.E desc[UR36][R6.64+0x140], R11 ;  /* 0x0001400b06000986 */ /* 0x0001e2000c101924 */
[----:B------:R-:W-:Y:S01]  /*a2c0*/  ISETP.GT.AND P0, PT, R0, 0x58, P2 ;  /* 0x000000580000780c */ /* 0x000fe20001704270 */
[----:B-1----:R-:W-:-:S05]  /*a2d0*/  FMUL R9, R70, R154 ;  /* 0x0000009a46097220 */ /* 0x002fca0000400000 */
        /* <DEDUP_REMOVED lines=50> */
[----:B------:R-:W-:-:S05]  /*a600*/  @P4 IMAD.MOV.U32 R7, RZ, RZ, R15 ;  /* 0x000000ffff074224 */ /* 0x000fca00078e000f */
[----:B------:R0:W-:Y:S01]  /*a610*/  @P4 STG.E desc[UR36][R6.64+0x1a4], R79 ;  /* 0x0001a44f06004986 */ /* 0x0001e2000c101924 */
[----:B------:R-:W-:-:S03]  /*a620*/  ISETP.GT.AND P4, PT, R0, 0x71, P2 ;  /* 0x000000710000780c */ /* 0x000fc60001784270 */
[----:B------:R-:W-:Y:S01]  /*a630*/  @P3 STG.E desc[UR36][R4.64+0x1c0], R13 ;  /* 0x0001c00d04003986 */ /* 0x000fe2000c101924 */
[C---:B------:R-:W-:Y:S02]  /*a640*/  ISETP.GT.AND P3, PT, R0.reuse, 0x78, P1 ;  /* 0x000000780000780c */ /* 0x040fe40000f64270 */
[C---:B------:R-:W-:Y:S01]  /*a650*/  ISETP.GT.AND P1, PT, R0.reuse, 0x79, P1 ;  /* 0x000000790000780c */ /* 0x040fe20000f24270 */
[----:B------:R-:W-:Y:S01]  /*a660*/  @P5 STG.E desc[UR36][R4.64+0x1c4], R81 ;  /* 0x0001c45104005986 */ /* 0x000fe2000c101924 */
[C---:B------:R-:W-:Y:S02]  /*a670*/  ISETP.GT.AND P5, PT, R0.reuse, 0x78, P2 ;  /* 0x000000780000780c */ /* 0x040fe400017a4270 */
[----:B------:R-:W-:Y:S01]  /*a680*/  ISETP.GT.AND P2, PT, R0, 0x79, P2 ;  /* 0x000000790000780c */ /* 0x000fe20001744270 */
[----:B0-----:R-:W-:Y:S02]  /*a690*/  @P0 IMAD.MOV.U32 R6, RZ, RZ, R14 ;  /* 0x000000ffff060224 */ /* 0x001fe400078e000e */
[----:B------:R-:W-:-:S05]  /*a6a0*/  @P0 IMAD.MOV.U32 R7, RZ, RZ, R15 ;  /* 0x000000ffff070224 */ /* 0x000fca00078e000f */
[----:B------:R0:W-:Y:S02]  /*a6b0*/  @P0 STG.E desc[UR36][R6.64+0x1c0], R3 ;  /* 0x0001c00306000986 */ /* 0x0001e4000c101924 */
[----:B0-----:R-:W-:Y:S02]  /*a6c0*/  @P4 IMAD.MOV.U32 R6, RZ, RZ, R14 ;  /* 0x000000ffff064224 */ /* 0x001fe400078e000e */
[----:B------:R-:W-:-:S05]  /*a6d0*/  @P4 IMAD.MOV.U32 R7, RZ, RZ, R15 ;  /* 0x000000ffff074224 */ /* 0x000fca00078e000f */
[----:B------:R-:W-:Y:S04]  /*a6e0*/  @P4 STG.E desc[UR36][R6.64+0x1c4], R83 ;  /* 0x0001c45306004986 */ /* 0x000fe8000c101924 */
[----:B------:R-:W-:Y:S04]  /*a6f0*/  @P3 STG.E desc[UR36][R4.64+0x1e0], R21 ;  /* 0x0001e01504003986 */ /* 0x000fe8000c101924 */
[----:B------:R0:W-:Y:S02]  /*a700*/  @P1 STG.E desc[UR36][R4.64+0x1e4], R85 ;  /* 0x0001e45504001986 */ /* 0x0001e4000c101924 */
[----:B0-----:R-:W-:-:S02]  /*a710*/  @P5 IMAD.MOV.U32 R4, RZ, RZ, R14 ;  /* 0x000000ffff045224 */ /* 0x001fc400078e000e */
[----:B------:R-:W-:-:S05]  /*a720*/  @P5 IMAD.MOV.U32 R5, RZ, RZ, R15 ;  /* 0x000000ffff055224 */ /* 0x000fca00078e000f */
[----:B------:R0:W-:Y:S04]  /*a730*/  @P5 STG.E desc[UR36][R4.64+0x1e0], R9 ;  /* 0x0001e00904005986 */ /* 0x0001e8000c101924 */
[----:B------:R0:W-:Y:S02]  /*a740*/  @P2 STG.E desc[UR36][R14.64+0x1e4], R87 ;  /* 0x0001e4570e002986 */ /* 0x0001e4000c101924 */
.L_x_280:
[----:B------:R-:W-:Y:S05]  /*a750*/  BSYNC B0 ;  /* 0x0000000000007941 */ /* 0x000fea0003800000 */
.L_x_28:
[----:B------:R-:W-:Y:S01]  /*a760*/  ULDC UR4, c[0x0][0xc] ;  /* 0x0000030000047ab9 */ /* 0x000fe20000000800 */
[----:B------:R-:W-:Y:S01]  /*a770*/  ULDC UR5, c[0x0][0x10] ;  /* 0x0000040000057ab9 */ /* 0x000fe20000000800 */
[----:B---3--:R-:W3:Y:S01]  /*a780*/  LDC R3, c[0x0][0x14] ;  /* 0x00000500ff037b82 */ /* 0x008ee20000000800 */
[----:B------:R-:W-:Y:S01]  /*a790*/  UIMAD.WIDE.U32 UR4, UR4, UR5, URZ ;  /* 0x00000005040472a5 */ /* 0x000fe2000f8e003f */
[----:B------:R-:W-:Y:S01]  /*a7a0*/  PRMT R0, RZ, 0x7610, R0 ;  /* 0x00007610ff007816 */ /* 0x000fe20000000000 */
[----:B------:R-:W-:Y:S02]  /*a7b0*/  IMAD.MOV.U32 R153, RZ, RZ, -0x1 ;  /* 0xffffffffff997424 */ /* 0x000fe400078e00ff */
[----:B------:R-:W-:Y:S02]  /*a7c0*/  IMAD.MOV.U32 R23, RZ, RZ, -0x1 ;  /* 0xffffffffff177424 */ /* 0x000fe400078e00ff */
[----:B---3--:R-:W-:-:S04]  /*a7d0*/  IMAD.WIDE.U32 R16, R3, UR4, R16 ;  /* 0x0000000403107c25 */ /* 0x008fc8000f8e0010 */
[----:B------:R-:W-:Y:S01]  /*a7e0*/  IMAD R3, R3, UR5, RZ ;  /* 0x0000000503037c24 */ /* 0x000fe2000f8e02ff */
[----:B------:R-:W-:Y:S02]  /*a7f0*/  ULDC.64 UR4, c[0x0][0x650] ;  /* 0x0001940000047ab9 */ /* 0x000fe40000000a00 */
[----:B------:R-:W-:Y:S01]  /*a800*/  ISETP.GE.U32.AND P0, PT, R16, UR4, PT ;  /* 0x0000000410007c0c */ /* 0x000fe2000bf06070 */
[----:B------:R-:W-:-:S05]  /*a810*/  IMAD.IADD R17, R17, 0x1, R3 ;  /* 0x0000000111117824 */ /* 0x000fca00078e0203 */
[----:B------:R-:W-:-:S13]  /*a820*/  ISETP.GE.U32.AND.EX P0, PT, R17, UR5, PT, P0 ;  /* 0x0000000511007c0c */ /* 0x000fda000bf06100 */
[----:B------:R-:W-:Y:S05]  /*a830*/  @P0 BRA `(.L_x_281) ;  /* 0x0000000400640947 */ /* 0x000fea0003800000 */
[----:B------:R-:W3:Y:S01]  /*a840*/  S2R R12, SR_CTAID.X ;  /* 0x00000000000c7919 */ /* 0x000ee20000002500 */
[----:B0-2---:R-:W0:Y:S01]  /*a850*/  LDC.64 R10, c[0x0][0x628] ;  /* 0x00018a00ff0a7b82 */ /* 0x005e220000000a00 */
[----:B------:R-:W-:Y:S01]  /*a860*/  ULDC UR4, c[0x0][0x150] ;  /* 0x0000540000047ab9 */ /* 0x000fe20000000800 */
[----:B------:R-:W-:Y:S01]  /*a870*/  IMAD.MOV.U32 R8, RZ, RZ, R16 ;  /* 0x000000ffff087224 */ /* 0x000fe200078e0010 */
[----:B------:R-:W2:Y:S01]  /*a880*/  S2R R24, SR_CTAID.Y ;  /* 0x0000000000187919 */ /* 0x000ea20000002600 */
[----:B------:R-:W-:-:S04]  /*a890*/  IMAD.MOV.U32 R9, RZ, RZ, R17 ;  /* 0x000000ffff097224 */ /* 0x000fc800078e0011 */
[----:B------:R-:W1:Y:S08]  /*a8a0*/  LDC R21, c[0x0][0x144] ;  /* 0x00005100ff157b82 */ /* 0x000e700000000800 */
[----:B------:R-:W1:Y:S08]  /*a8b0*/  LDC R0, c[0x0][0x630] ;  /* 0x00018c00ff007b82 */ /* 0x000e700000000800 */
[----:B------:R-:W1:Y:S01]  /*a8c0*/  LDC.64 R14, c[0x0][0x620] ;  /* 0x00018800ff0e7b82 */ /* 0x000e620000000a00 */
[----:B0-----:R-:W-:-:S04]  /*a8d0*/  ISETP.NE.U32.AND P0, PT, R10, RZ, PT ;  /* 0x000000ff0a00720c */ /* 0x001fc80003f05070 */
[----:B------:R-:W-:Y:S02]  /*a8e0*/  ISETP.NE.AND.EX P0, PT, R11, RZ, PT, P0 ;  /* 0x000000ff0b00720c */ /* 0x000fe40003f05300 */
[----:B---3--:R-:W-:-:S05]  /*a8f0*/  I2FP.F32.U32 R3, R12 ;  /* 0x0000000c00037245 */ /* 0x008fca0000201000 */
[----:B------:R-:W-:-:S04]  /*a900*/  FMUL R3, R3, UR4 ;  /* 0x0000000403037c20 */ /* 0x000fc80008400000 */
[----:B------:R0:W3:Y:S02]  /*a910*/  F2I.U32.TRUNC.NTZ R20, R3 ;  /* 0x0000000300147305 */ /* 0x0000e4000020f000 */
[----:B--2---:R-:W-:Y:S05]  /*a920*/  @!P0 BRA `(.L_x_282) ;  /* 0x0000000000288947 */ /* 0x004fea0003800000 */
[----:B0-----:R-:W0:Y:S02]  /*a930*/  LDC R3, c[0x0][0x634] ;  /* 0x00018d00ff037b82 */ /* 0x001e240000000800 */
        /* <DEDUP_REMOVED lines=9> */
.L_x_282:
[----:B------:R-:W2:Y:S01]  /*a9d0*/  LDC.64 R28, c[0x0][0x640] ;  /* 0x00019000ff1c7b82 */ /* 0x000ea20000000a00 */
[-CC-:B-1----:R-:W-:Y:S01]  /*a9e0*/  SHF.R.U64 R23, R8, R0.reuse, R9.reuse ;  /* 0x0000000008177219 */ /* 0x182fe20000001209 */
[----:B---3--:R-:W-:Y:S01]  /*a9f0*/  IMAD.MOV R20, RZ, RZ, -R20 ;  /* 0x000000ffff147224 */ /* 0x008fe200078e0a14 */
[----:B------:R-:W-:Y:S01]  /*aa00*/  SHF.R.U32.HI R0, RZ, R0, R9 ;  /* 0x00000000ff007219 */ /* 0x000fe20000011609 */
[----:B------:R-:W-:Y:S01]  /*aa10*/  ULDC UR4, c[0x0][0x154] ;  /* 0x0000550000047ab9 */ /* 0x000fe20000000800 */
[----:B0-----:R-:W-:Y:S01]  /*aa20*/  IADD3 R3, P0, RZ, -R23, RZ ;  /* 0x80000017ff037210 */ /* 0x001fe20007f1e0ff */
[----:B------:R-:W-:Y:S02]  /*aa30*/  IMAD R21, R21, R20, R12 ;  /* 0x0000001415157224 */ /* 0x000fe400078e020c */
[----:B------:R-:W0:Y:S01]  /*aa40*/  LDC R6, c[0x0][0x618] ;  /* 0x00018600ff067b82 */ /* 0x000e220000000800 */
[----:B------:R-:W-:Y:S02]  /*aa50*/  IMAD.MOV.U32 R7, RZ, RZ, 0x1 ;  /* 0x00000001ff077424 */ /* 0x000fe400078e00ff */
[----:B------:R-:W-:-:S04]  /*aa60*/  IMAD.X R5, RZ, RZ, ~R0, P0 ;  /* 0x000000ffff057224 */ /* 0x000fc800000e0e00 */
[-C--:B------:R-:W-:Y:S01]  /*aa70*/  IMAD R0, R5, R14.reuse, RZ ;  /* 0x0000000e05007224 */ /* 0x080fe200078e02ff */
[----:B------:R-:W1:Y:S01]  /*aa80*/  LDC R8, c[0x0][0x608] ;  /* 0x00018200ff087b82 */ /* 0x000e620000000800 */
[----:B------:R-:W-:-:S04]  /*aa90*/  IMAD.WIDE.U32 R4, R3, R14, R16 ;  /* 0x0000000e03047225 */ /* 0x000fc800078e0010 */
[----:B------:R-:W-:Y:S01]  /*aaa0*/  IMAD R3, R3, R15, R0 ;  /* 0x0000000f03037224 */ /* 0x000fe200078e0200 */
[----:B------:R-:W-:Y:S02]  /*aab0*/  I2FP.F32.U32 R0, R24 ;  /* 0x0000001800007245 */ /* 0x000fe40000201000 */
[----:B------:R-:W3:Y:S01]  /*aac0*/  LDC R26, c[0x0][0x658] ;  /* 0x00019600ff1a7b82 */ /* 0x000ee20000000800 */
[----:B------:R-:W-:Y:S01]  /*aad0*/  IMAD.IADD R3, R5, 0x1, R3 ;  /* 0x0000000105037824 */ /* 0x000fe200078e0203 */
[----:B--2---:R-:W-:Y:S01]  /*aae0*/  ISETP.NE.U32.AND P0, PT, R28, RZ, PT ;  /* 0x000000ff1c00720c */ /* 0x004fe20003f05070 */
[----:B------:R-:W-:Y:S01]  /*aaf0*/  FMUL R0, R0, UR4 ;  /* 0x0000000400007c20 */ /* 0x000fe20008400000 */
[----:B------:R-:W-:Y:S02]  /*ab00*/  IMAD.MOV.U32 R5, RZ, RZ, -0x1 ;  /* 0xffffffffff057424 */ /* 0x000fe400078e00ff */
[----:B------:R-:W-:Y:S01]  /*ab10*/  ISETP.NE.AND.EX P0, PT, R29, RZ, PT, P0 ;  /* 0x000000ff1d00720c */ /* 0x000fe20003f05300 */
[----:B------:R2:W2:Y:S01]  /*ab20*/  F2I.U32.TRUNC.NTZ R13, R0 ;  /* 0x00000000000d7305 */ /* 0x0004a2000020f000 */
[----:B------:R-:W2:Y:S01]  /*ab30*/  LDC R15, c[0x0][0x148] ;  /* 0x00005200ff0f7b82 */ /* 0x000ea20000000800 */
[----:B0-----:R-:W-:-:S02]  /*ab40*/  SHF.R.U64 R12, R4, R6, R3 ;  /* 0x00000006040c7219 */ /* 0x001fc40000001203 */
[----:B------:R-:W-:-:S05]  /*ab50*/  SHF.R.U32.HI R3, RZ, R6, R3 ;  /* 0x00000006ff037219 */ /* 0x000fca0000011603 */
[----:B------:R-:W0:Y:S01]  /*ab60*/  LDC R20, c[0x0][0x600] ;  /* 0x00018000ff147b82 */ /* 0x000e220000000800 */
[-CC-:B-1----:R-:W-:Y:S02]  /*ab70*/  SHF.R.U64 R10, R12, R8.reuse, R3.reuse ;  /* 0x000000080c0a7219 */ /* 0x182fe40000001203 */
[----:B------:R-:W-:-:S05]  /*ab80*/  SHF.R.U32.HI R3, RZ, R8, R3 ;  /* 0x00000008ff037219 */ /* 0x000fca0000011603 */
[----:B------:R-:W1:Y:S01]  /*ab90*/  LDC R27, c[0x0][0x648] ;  /* 0x00019200ff1b7b82 */ /* 0x000e620000000800 */
[-C--:B---3--:R-:W-:Y:S02]  /*aba0*/  SHF.L.U32 R4, R5, R26.reuse, RZ ;  /* 0x0000001a05047219 */ /* 0x088fe400000006ff */
[--C-:B------:R-:W-:Y:S02]  /*abb0*/  SHF.R.U64 R14, R10, R26, R3.reuse ;  /* 0x0000001a0a0e7219 */ /* 0x100fe40000001203 */
[----:B------:R-:W-:Y:S02]  /*abc0*/  LOP3.LUT R25, RZ, R4, RZ, 0x33, !PT ;  /* 0x00000004ff197212 */ /* 0x000fe400078e33ff */
[-C--:B------:R-:W-:Y:S01]  /*abd0*/  SHF.R.U32.HI R5, RZ, R26.reuse, R3 ;  /* 0x0000001aff057219 */ /* 0x080fe20000011603 */
[----:B------:R-:W3:Y:S01]  /*abe0*/  LDC R30, c[0x0][0x638] ;  /* 0x00018e00ff1e7b82 */ /* 0x000ee20000000800 */
[----:B------:R-:W-:Y:S01]  /*abf0*/  SHF.L.U32 R152, R7, R26, RZ ;  /* 0x0000001a07987219 */ /* 0x000fe200000006ff */
[----:B------:R-:W-:-:S06]  /*ac00*/  IMAD.MOV.U32 R4, RZ, RZ, R14 ;  /* 0x000000ffff047224 */ /* 0x000fcc00078e000e */
[----:B------:R-:W0:Y:S01]  /*ac10*/  LDC R31, c[0x0][0x610] ;  /* 0x00018400ff1f7b82 */ /* 0x000e220000000800 */
[----:B------:R-:W-:Y:S05]  /*ac20*/  @!P0 BRA `(.L_x_283) ;  /* 0x0000000000288947 */ /* 0x000fea0003800000 */
[----:B------:R-:W4:Y:S02]  /*ac30*/  LDC R3, c[0x0][0x64c] ;  /* 0x00019300ff037b82 */ /* 0x000f240000000800 */
[----:B----4-:R-:W-:-:S05]  /*ac40*/  IADD3 R3, P0, R14, R3, RZ ;  /* 0x000000030e037210 */ /* 0x010fca0007f1e0ff */
        /* <DEDUP_REMOVED lines=8> */
.L_x_283:
[----:B------:R-:W-:Y:S01]  /*acd0*/  ISETP.NE.AND P0, PT, R2, 0x1, PT ;  /* 0x000000010200780c */ /* 0x000fe20003f05270 */
[----:B0-----:R-:W-:Y:S01]  /*ace0*/  VIADD R7, R20, 0xffffffff ;  /* 0xffffffff14077836 */ /* 0x001fe20000000000 */
[----:B-12---:R-:W-:Y:S01]  /*acf0*/  SHF.R.U64 R0, R4, R27, R5 ;  /* 0x0000001b04007219 */ /* 0x006fe20000001205 */
[----:B------:R-:W-:Y:S01]  /*ad00*/  IMAD.MOV R13, RZ, RZ, -R13 ;  /* 0x000000ffff0d7224 */ /* 0x000fe200078e0a0d */
[----:B------:R-:W-:Y:S01]  /*ad10*/  LOP3.LUT R5, R10, R25, RZ, 0xc0, !PT ;  /* 0x000000190a057212 */ /* 0x000fe200078ec0ff */
[----:B------:R-:W-:Y:S02]  /*ad20*/  IMAD.MOV.U32 R4, RZ, RZ, 0x1 ;  /* 0x00000001ff047424 */ /* 0x000fe400078e00ff */
[----:B------:R-:W-:Y:S02]  /*ad30*/  IMAD.MOV R3, RZ, RZ, -R0 ;  /* 0x000000ffff037224 */ /* 0x000fe400078e0a00 */
[----:B------:R-:W-:Y:S01]  /*ad40*/  IMAD R152, R152, R0, R5 ;  /* 0x0000000098987224 */ /* 0x000fe200078e0205 */
[----:B------:R-:W-:Y:S01]  /*ad50*/  LOP3.LUT R5, R12, R7, RZ, 0xc0, !PT ;  /* 0x000000070c057212 */ /* 0x000fe200078ec0ff */
[----:B---3--:R-:W-:-:S02]  /*ad60*/  IMAD R0, R3, R30, R14 ;  /* 0x0000001e03007224 */ /* 0x008fc400078e020e */
[----:B------:R-:W-:Y:S02]  /*ad70*/  @P0 IMAD R21, R15, R13, R24 ;  /* 0x0000000d0f150224 */ /* 0x000fe400078e0218 */
[----:B------:R-:W-:Y:S01]  /*ad80*/  IMAD R3, R0, R20, R5 ;  /* 0x0000001400037224 */ /* 0x000fe200078e0205 */
[----:B------:R-:W-:Y:S01]  /*ad90*/  PRMT R0, R4, 0x7610, R0 ;  /* 0x0000761004007816 */ /* 0x000fe20000000000 */
[----:B------:R-:W-:-:S05]  /*ada0*/  IMAD R152, R152, R31, R21 ;  /* 0x0000001f98987224 */ /* 0x000fca00078e0215 */
[----:B------:R-:W-:Y:S02]  /*adb0*/  SEL R153, R3, R152, !P0 ;  /* 0x0000009803997207 */ /* 0x000fe40004000000 */
[----:B------:R-:W-:-:S07]  /*adc0*/  SEL R152, R152, R3, !P0 ;  /* 0x0000000398987207 */ /* 0x000fce0004000000 */
.L_x_281:
[----:B------:R-:W-:-:S13]  /*add0*/  LOP3.LUT P0, RZ, R0, 0xff, RZ, 0xc0, !PT ;  /* 0x000000ff00ff7812 */ /* 0x000fda000780c0ff */
[----:B------:R-:W-:Y:S05]  /*ade0*/  @P0 BRA `(.L_x_284) ;  /* 0xffffff6000580947 */ /* 0x000fea000383ffff */
[----:B------:R-:W-:Y:S05]  /*adf0*/  EXIT ;  /* 0x000000000000794d */ /* 0x000fea0003800000 */
.L_x_3:
[----:B0-----:R-:W-:Y:S01]  /*ae00*/  ULDC.64 UR4, c[0x0][0x650] ;  /* 0x0001940000047ab9 */ /* 0x001fe20000000a00 */
        /* <DEDUP_REMOVED lines=25> */
.L_x_286:
[--C-:B------:R-:W-:Y:S01]  /*afa0*/  SHF.R.U64 R12, R10, R14, R11.reuse ;  /* 0x0000000e0a0c7219 */ /* 0x100fe2000000120b */
[----:B------:R-:W0:Y:S01]  /*afb0*/  LDC R22, c[0x0][0x618] ;  /* 0x00018600ff167b82 */ /* 0x000e220000000800 */
[----:B------:R-:W-:Y:S01]  /*afc0*/  I2FP.F32.U32 R6, R4 ;  /* 0x0000000400067245 */ /* 0x000fe20000201000 */
[----:B------:R-:W-:Y:S01]  /*afd0*/  ULDC UR4, c[0x0][0x150] ;  /* 0x0000540000047ab9 */ /* 0x000fe20000000800 */
[----:B------:R-:W-:Y:S02]  /*afe0*/  SHF.R.U32.HI R5, RZ, R14, R11 ;  /* 0x0000000eff057219 */ /* 0x000fe4000001160b */
[----:B------:R-:W-:Y:S01]  /*aff0*/  IADD3 R9, P0, RZ, -R12, RZ ;  /* 0x8000000cff097210 */ /* 0x000fe20007f1e0ff */
[----:B------:R-:W-:Y:S01]  /*b000*/  FMUL R11, R6, UR4 ;  /* 0x00000004060b7c20 */ /* 0x000fe20008400000 */
[----:B------:R-:W-:Y:S01]  /*b010*/  ULDC UR4, c[0x0][0x154] ;  /* 0x0000550000047ab9 */ /* 0x000fe20000000800 */
[----:B------:R-:W1:Y:S02]  /*b020*/  LDC.64 R24, c[0x0][0x640] ;  /* 0x00019000ff187b82 */ /* 0x000e640000000a00 */
[----:B------:R-:W-:-:S02]  /*b030*/  IMAD.X R5, RZ, RZ, ~R5, P0 ;  /* 0x000000ffff057224 */ /* 0x000fc400000e0e05 */
[----:B------:R-:W2:Y:S01]  /*b040*/  F2I.U32.TRUNC.NTZ R11, R11 ;  /* 0x0000000b000b7305 */ /* 0x000ea2000020f000 */
[----:B------:R-:W-:-:S03]  /*b050*/  IMAD.WIDE.U32 R6, R9, R20, R16 ;  /* 0x0000001409067225 */ /* 0x000fc600078e0010 */
[----:B------:R-:W3:Y:S01]  /*b060*/  LDC R13, c[0x0][0x144] ;  /* 0x00005100ff0d7b82 */ /* 0x000ee20000000800 */
[----:B------:R-:W-:-:S04]  /*b070*/  IMAD R8, R5, R20, RZ ;  /* 0x0000001405087224 */ /* 0x000fc800078e02ff */
[----:B------:R-:W-:Y:S02]  /*b080*/  IMAD R5, R9, R21, R8 ;  /* 0x0000001509057224 */ /* 0x000fe400078e0208 */
[----:B------:R-:W-:Y:S01]  /*b090*/  IMAD.MOV.U32 R8, RZ, RZ, -0x1 ;  /* 0xffffffffff087424 */ /* 0x000fe200078e00ff */
[----:B------:R-:W4:Y:S01]  /*b0a0*/  LDC R14, c[0x0][0x608] ;  /* 0x00018200ff0e7b82 */ /* 0x000f220000000800 */
[----:B------:R-:W-:Y:S01]  /*b0b0*/  IMAD.IADD R5, R7, 0x1, R5 ;  /* 0x0000000107057824 */ /* 0x000fe200078e0205 */
[----:B------:R-:W-:-:S04]  /*b0c0*/  I2FP.F32.U32 R7, R3 ;  /* 0x0000000300077245 */ /* 0x000fc80000201000 */
[-C--:B0-----:R-:W-:Y:S01]  /*b0d0*/  SHF.R.U64 R10, R6, R22.reuse, R5 ;  /* 0x00000016060a7219 */ /* 0x081fe20000001205 */
[----:B--2---:R-:W-:Y:S01]  /*b0e0*/  IMAD.MOV R6, RZ, RZ, -R11 ;  /* 0x000000ffff067224 */ /* 0x004fe200078e0a0b */
[----:B------:R-:W0:Y:S01]  /*b0f0*/  LDC R9, c[0x0][0x658] ;  /* 0x00019600ff097b82 */ /* 0x000e220000000800 */
[----:B-1----:R-:W-:Y:S01]  /*b100*/  ISETP.NE.U32.AND P0, PT, R24, RZ, PT ;  /* 0x000000ff1800720c */ /* 0x002fe20003f05070 */
[----:B------:R-:W-:Y:S01]  /*b110*/  FMUL R7, R7, UR4 ;  /* 0x0000000407077c20 */ /* 0x000fe20008400000 */
[----:B------:R-:W-:Y:S02]  /*b120*/  SHF.R.U32.HI R5, RZ, R22, R5 ;  /* 0x00000016ff057219 */ /* 0x000fe40000011605 */
[----:B------:R-:W-:-:S03]  /*b130*/  ISETP.NE.AND.EX P0, PT, R25, RZ, PT, P0 ;  /* 0x000000ff1900720c */ /* 0x000fc60003f05300 */
[----:B------:R-:W1:Y:S01]  /*b140*/  LDC R20, c[0x0][0x148] ;  /* 0x00005200ff147b82 */ /* 0x000e620000000800 */
[----:B---3--:R-:W-:Y:S02]  /*b150*/  IMAD R23, R13, R6, R4 ;  /* 0x000000060d177224 */ /* 0x008fe400078e0204 */
[----:B------:R-:W-:-:S05]  /*b160*/  IMAD.MOV.U32 R6, RZ, RZ, 0x1 ;  /* 0x00000001ff067424 */ /* 0x000fca00078e00ff */
[----:B------:R-:W2:Y:S01]  /*b170*/  LDC R21, c[0x0][0x600] ;  /* 0x00018000ff157b82 */ /* 0x000ea20000000800 */
[-CC-:B----4-:R-:W-:Y:S02]  /*b180*/  SHF.R.U64 R13, R10, R14.reuse, R5.reuse ;  /* 0x0000000e0a0d7219 */ /* 0x190fe40000001205 */
[----:B------:R-:W-:Y:S02]  /*b190*/  SHF.R.U32.HI R4, RZ, R14, R5 ;  /* 0x0000000eff047219 */ /* 0x000fe40000011605 */
[----:B------:R3:W4:Y:S03]  /*b1a0*/  F2I.U32.TRUNC.NTZ R14, R7 ;  /* 0x00000007000e7305 */ /* 0x000726000020f000 */
[----:B------:R-:W1:Y:S01]  /*b1b0*/  LDC R26, c[0x0][0x648] ;  /* 0x00019200ff1a7b82 */ /* 0x000e620000000800 */
[-C--:B0-----:R-:W-:Y:S02]  /*b1c0*/  SHF.R.U64 R15, R13, R9.reuse, R4 ;  /* 0x000000090d0f7219 */ /* 0x081fe40000001204 */
[----:B------:R-:W-:-:S02]  /*b1d0*/  SHF.L.U32 R8, R8, R9, RZ ;  /* 0x0000000908087219 */ /* 0x000fc400000006ff */
[-C--:B------:R-:W-:Y:S01]  /*b1e0*/  SHF.R.U32.HI R5, RZ, R9.reuse, R4 ;  /* 0x00000009ff057219 */ /* 0x080fe20000011604 */
[----:B------:R-:W-:Y:S01]  /*b1f0*/  IMAD.MOV.U32 R4, RZ, RZ, R15 ;  /* 0x000000ffff047224 */ /* 0x000fe200078e000f */
[----:B------:R-:W-:Y:S01]  /*b200*/  SHF.L.U32 R22, R6, R9, RZ ;  /* 0x0000000906167219 */ /* 0x000fe200000006ff */
[----:B------:R-:W0:Y:S01]  /*b210*/  LDC R27, c[0x0][0x638] ;  /* 0x00018e00ff1b7b82 */ /* 0x000e220000000800 */
[----:B------:R-:W-:-:S07]  /*b220*/  LOP3.LUT R28, RZ, R8, RZ, 0x33, !PT ;  /* 0x00000008ff1c7212 */ /* 0x000fce00078e33ff */
        /* <DEDUP_REMOVED lines=12> */
.L_x_287:
[----:B------:R-:W-:Y:S01]  /*b2f0*/  ISETP.NE.AND P0, PT, R2, 0x1, PT ;  /* 0x000000010200780c */ /* 0x000fe20003f05270 */
[----:B--2---:R-:W-:Y:S01]  /*b300*/  VIADD R7, R21, 0xffffffff ;  /* 0xffffffff15077836 */ /* 0x004fe20000000000 */
[----:B-1----:R-:W-:Y:S01]  /*b310*/  SHF.R.U64 R5, R4, R26, R5 ;  /* 0x0000001a04057219 */ /* 0x002fe20000001205 */
[----:B------:R-:W-:Y:S01]  /*b320*/  IMAD.MOV R14, RZ, RZ, -R14 ;  /* 0x000000ffff0e7224 */ /* 0x000fe200078e0a0e */
[----:B------:R-:W-:Y:S01]  /*b330*/  LOP3.LUT R4, R13, R28, RZ, 0xc0, !PT ;  /* 0x0000001c0d047212 */ /* 0x000fe200078ec0ff */
[----:B------:R-:W-:Y:S01]  /*b340*/  IMAD.MOV.U32 R8, RZ, RZ, R12 ;  /* 0x000000ffff087224 */ /* 0x000fe200078e000c */
[----:B------:R-:W-:Y:S01]  /*b350*/  LOP3.LUT R10, R10, R7, RZ, 0xc0, !PT ;  /* 0x000000070a0a7212 */ /* 0x000fe200078ec0ff */
[----:B------:R-:W-:Y:S02]  /*b360*/  IMAD.MOV R6, RZ, RZ, -R5 ;  /* 0x000000ffff067224 */ /* 0x000fe400078e0a05 */
[----:B------:R-:W-:-:S04]  /*b370*/  IMAD R4, R22, R5, R4 ;  /* 0x0000000516047224 */ /* 0x000fc800078e0204 */
[----:B------:R-:W-:Y:S02]  /*b380*/  @P0 IMAD R23, R20, R14, R3 ;  /* 0x0000000e14170224 */ /* 0x000fe400078e0203 */
[----:B0-----:R-:W-:Y:S02]  /*b390*/  IMAD R3, R6, R27, R15 ;  /* 0x0000001b06037224 */ /* 0x001fe400078e020f */
[----:B------:R-:W-:Y:S02]  /*b3a0*/  IMAD R7, R4, R29, R23 ;  /* 0x0000001d04077224 */ /* 0x000fe400078e0217 */
[----:B------:R-:W-:Y:S02]  /*b3b0*/  IMAD R4, R3, R21, R10 ;  /* 0x0000001503047224 */ /* 0x000fe400078e020a */
[----:B------:R-:W-:-:S03]  /*b3c0*/  IMAD.MOV.U32 R6, RZ, RZ, 0x1 ;  /* 0x00000001ff067424 */ /* 0x000fc600078e00ff */
[----:B------:R-:W-:Y:S02]  /*b3d0*/  SEL R9, R4, R7, !P0 ;  /* 0x0000000704097207 */ /* 0x000fe40004000000 */
[----:B------:R-:W-:-:S07]  /*b3e0*/  SEL R7, R7, R4, !P0 ;  /* 0x0000000407077207 */ /* 0x000fce0004000000 */
.L_x_285:
[----:B------:R-:W-:-:S08]  /*b3f0*/  NOP ;  /* 0x0000000000007918 */ /* 0x000fd00000000000 */
[----:B------:R-:W0:-:S00]  /*b400*/  USETMAXREG.DEALLOC.CTAPOOL 0x28 ;  /* 0x00000028000079c8 */ /* 0x000e0000080e0500 */
[----:B0-----:R-:W-:-:S13]  /*b410*/  ISETP.NE.AND P0, PT, R0, RZ, PT ;  /* 0x000000ff0000720c */ /* 0x001fda0003f05270 */
[----:B------:R-:W-:Y:S05]  /*b420*/  @P0 EXIT ;  /* 0x000000000000094d */ /* 0x000fea0003800000 */
[----:B------:R-:W-:Y:S01]  /*b430*/  LOP3.LUT P0, RZ, R6, 0xff, RZ, 0xc0, !PT ;  /* 0x000000ff06ff7812 */ /* 0x000fe2000780c0ff */
[----:B------:R-:W-:Y:S02]  /*b440*/  IMAD.MOV.U32 R0, RZ, RZ, 0x1 ;  /* 0x00000001ff007424 */ /* 0x000fe400078e00ff */
[----:B------:R-:W-:-:S10]  /*b450*/  IMAD.MOV.U32 R12, RZ, RZ, RZ ;  /* 0x000000ffff0c7224 */ /* 0x000fd400078e00ff */
[----:B------:R-:W-:Y:S05]  /*b460*/  @!P0 BRA `(.L_x_288) ;  /* 0x0000000c00608947 */ /* 0x000fea0003800000 */
[----:B------:R-:W0:Y:S01]  /*b470*/  LDC R0, c[0x0][0x28c] ;  /* 0x0000a300ff007b82 */ /* 0x000e220000000800 */
[----:B------:R-:W-:Y:S01]  /*b480*/  ULDC UR5, c[0x0][0x658] ;  /* 0x0001960000057ab9 */ /* 0x000fe20000000800 */
[----:B------:R-:W-:Y:S01]  /*b490*/  UMOV UR7, 0xffffffff ;  /* 0xffffffff00077882 */ /* 0x000fe20000000000 */
[----:B------:R-:W-:Y:S01]  /*b4a0*/  ULDC UR6, c[0x0][0xc] ;  /* 0x0000030000067ab9 */ /* 0x000fe20000000800 */
[----:B------:R-:W-:Y:S01]  /*b4b0*/  USHF.L.U32 UR9, UR7, UR5, URZ ;  /* 0x0000000507097299 */ /* 0x000fe2000800063f */
[C---:B------:R-:W-:Y:S01]  /*b4c0*/  LOP3.LUT P2, RZ, R18.reuse, 0x7f, RZ, 0xc0, !PT ;  /* 0x0000007f12ff7812 */ /* 0x040fe2000784c0ff */
[----:B------:R-:W-:Y:S01]  /*b4d0*/  UMOV UR8, 0x1 ;  /* 0x0000000100087882 */ /* 0x000fe20000000000 */
[----:B------:R-:W-:Y:S01]  /*b4e0*/  ULDC UR7, c[0x0][0x10] ;  /* 0x0000040000077ab9 */ /* 0x000fe20000000800 */
[----:B------:R-:W-:Y:S01]  /*b4f0*/  LOP3.LUT P0, RZ, R18, 0x1f, RZ, 0xc0, !PT ;  /* 0x0000001f12ff7812 */ /* 0x000fe2000780c0ff */
[----:B------:R-:W-:Y:S01]  /*b500*/  UIMAD.WIDE.U32 UR6, UR6, UR7, URZ ;  /* 0x00000007060672a5 */ /* 0x000fe2000f8e003f */
[----:B------:R-:W-:Y:S01]  /*b510*/  BSSY B0, `(.L_x_288) ;  /* 0x00000cd000007945 */ /* 0x000fe20003800000 */
[----:B------:R-:W-:Y:S01]  /*b520*/  USHF.L.U32 UR5, UR8, UR5, URZ ;  /* 0x0000000508057299 */ /* 0x000fe2000800063f */
[----:B------:R-:W-:Y:S01]  /*b530*/  IMAD.MOV.U32 R13, RZ, RZ, 0x1 ;  /* 0x00000001ff0d7424 */ /* 0x000fe200078e00ff */
[----:B------:R-:W-:Y:S01]  /*b540*/  LOP3.LUT R11, R19, 0x2, RZ, 0xfc, !PT ;  /* 0x00000002130b7812 */ /* 0x000fe200078efcff */
[----:B------:R-:W-:Y:S01]  /*b550*/  ULDC UR8, c[0x0][0x14] ;  /* 0x0000050000087ab9 */ /* 0x000fe20000000800 */
[----:B------:R-:W-:Y:S01]  /*b560*/  PLOP3.LUT P0, PT, P0, P2, PT, 0x8a, 0x0 ;  /* 0x000000000000781c */ /* 0x000fe20000705172 */
[----:B------:R-:W-:Y:S01]  /*b570*/  UIMAD.WIDE.U32 UR30, UR6, UR8, URZ ;  /* 0x00000008061e72a5 */ /* 0x000fe2000f8e003f */
[----:B------:R-:W-:Y:S01]  /*b580*/  IMAD.MOV.U32 R12, RZ, RZ, RZ ;  /* 0x000000ffff0c7224 */ /* 0x000fe200078e00ff */
[----:B------:R-:W-:Y:S01]  /*b590*/  UIMAD UR7, UR7, UR8, URZ ;  /* 0x00000008070772a4 */ /* 0x000fe2000f8e023f */
[----:B------:R-:W-:Y:S01]  /*b5a0*/  ULDC UR4, c[0x0][0x600] ;  /* 0x0001800000047ab9 */ /* 0x000fe20000000800 */
[----:B------:R-:W-:-:S02]  /*b5b0*/  ULOP3.LUT UR6, URZ, UR9, URZ, 0x33, !UPT ;  /* 0x000000093f067292 */ /* 0x000fc4000f8e333f */
[----:B------:R-:W-:Y:S01]  /*b5c0*/  UIADD3 UR4, UR4, -0x1, URZ ;  /* 0xffffffff04047890 */ /* 0x000fe2000fffe03f */
[----:B0-----:R-:W-:Y:S01]  /*b5d0*/  VIADD R0, R0, 0x3f ;  /* 0x0000003f00007836 */ /* 0x001fe20000000000 */
[----:B------:R-:W-:Y:S01]  /*b5e0*/  UIADD3 UR7, UR31, UR7, URZ ;  /* 0x000000071f077290 */ /* 0x000fe2000fffe03f */
[----:B------:R-:W-:-:S03]  /*b5f0*/  ULDC.64 UR38, c[0x0][0x198] ;  /* 0x0000660000267ab9 */ /* 0x000fc60000000a00 */
[----:B------:R-:W-:-:S04]  /*b600*/  SHF.R.S32.HI R3, RZ, 0x1f, R0 ;  /* 0x0000001fff037819 */ /* 0x000fc80000011400 */
[----:B------:R-:W-:Y:S01]  /*b610*/  LEA.HI R3, R3, R0, RZ, 0x6 ;  /* 0x0000000003037211 */ /* 0x000fe200078f30ff */
[----:B------:R-:W-:-:S03]  /*b620*/  IMAD.MOV.U32 R0, RZ, RZ, 0x1 ;  /* 0x00000001ff007424 */ /* 0x000fc600078e00ff */
[----:B------:R-:W-:-:S05]  /*b630*/  SHF.R.S32.HI R3, RZ, 0x6, R3 ;  /* 0x00000006ff037819 */ /* 0x000fca0000011403 */
[----:B------:R-:W-:-:S07]  /*b640*/  VIADD R10, R3, 0x1 ;  /* 0x00000001030a7836 */ /* 0x000fce0000000000 */
.L_x_300:
[----:B------:R-:W-:-:S03]  /*b650*/  UMOV UR8, 0xffffffff ;  /* 0xffffffff00087882 */ /* 0x000fc60000000000 */
[----:B------:R-:W-:Y:S05]  /*b660*/  BRA.DIV UR8, `(.L_x_289) ;  /* 0x0000000e08f07947 */ /* 0x000fea000b800000 */
[----:B------:R-:W-:-:S13]  /*b670*/  ELECT P6, URZ, PT ;  /* 0x00000000003f782f */ /* 0x000fda00038c0000 */
.L_x_312:
[----:B------:R-:W0:Y:S01]  /*b680*/  LDC R4, c[0x0][0x28c] ;  /* 0x0000a300ff047b82 */ /* 0x000e220000000800 */
[----:B------:R-:W-:Y:S01]  /*b690*/  BSSY B1, `(.L_x_290) ;  /* 0x0000043000017945 */ /* 0x000fe20003800000 */
[----:B0-----:R-:W-:-:S13]  /*b6a0*/  ISETP.LT.OR P6, PT, R4, 0x1, !P6 ;  /* 0x000000010400780c */ /* 0x001fda00077c1670 */
[----:B------:R-:W-:Y:S05]  /*b6b0*/  @P6 BRA `(.L_x_291) ;  /* 0x0000000400006947 */ /* 0x000fea0003800000 */
[----:B------:R-:W-:Y:S02]  /*b6c0*/  IMAD.SHL.U32 R15, R7, 0x100, RZ ;  /* 0x00000100070f7824 */ /* 0x000fe400078e00ff */
[----:B------:R-:W-:Y:S02]  /*b6d0*/  IMAD.SHL.U32 R18, R9, 0x80, RZ ;  /* 0x0000008009127824 */ /* 0x000fe400078e00ff */
[----:B------:R-:W-:Y:S02]  /*b6e0*/  IMAD.MOV.U32 R20, RZ, RZ, RZ ;  /* 0x000000ffff147224 */ /* 0x000fe400078e00ff */
[----:B------:R-:W-:Y:S02]  /*b6f0*/  IMAD.MOV.U32 R4, RZ, RZ, R10 ;  /* 0x000000ffff047224 */ /* 0x000fe400078e000a */
[----:B------:R-:W-:Y:S02]  /*b700*/  IMAD.MOV.U32 R5, RZ, RZ, R0 ;  /* 0x000000ffff057224 */ /* 0x000fe400078e0000 */
[----:B------:R-:W-:-:S07]  /*b710*/  IMAD.MOV.U32 R6, RZ, RZ, R12 ;  /* 0x000000ffff067224 */ /* 0x000fce00078e000c */
.L_x_295:
[----:B------:R-:W0:Y:S01]  /*b720*/  S2R R14, SR_CgaCtaId ;  /* 0x00000000000e7919 */ /* 0x000e220000008800 */
[----:B------:R-:W-:Y:S01]  /*b730*/  MOV R7, 0x400 ;  /* 0x0000040000077802 */ /* 0x000fe20000000f00 */
[----:B------:R-:W1:Y:S03]  /*b740*/  @!P2 LDC R9, c[0x0][0x500] ;  /* 0x00014000ff09ab82 */ /* 0x000e660000000800 */
[----:B0-----:R-:W-:Y:S02]  /*b750*/  LEA R21, R14, R7, 0x18 ;  /* 0x000000070e157211 */ /* 0x001fe400078ec0ff */
[----:B------:R-:W-:-:S03]  /*b760*/  SHF.L.U32 R7, R5, 0x1f, RZ ;  /* 0x0000001f05077819 */ /* 0x000fc600000006ff */
[----:B------:R-:W-:-:S04]  /*b770*/  IMAD R14, R6, 0x8, R21 ;  /* 0x00000008060e7824 */ /* 0x000fc800078e0215 */
[----:B------:R-:W0:Y:S02]  /*b780*/  SYNCS.PHASECHK.TRANS64.TRYWAIT P1, [R14+URZ+0x28], R7 ;  /* 0x000028070e0075a7 */ /* 0x000e24000802017f */
[----:B01----:R-:W-:Y:S05]  /*b790*/  @!P1 BRA `(.L_x_292) ;  /* 0x0000000c00c49947 */ /* 0x003fea0003800000 */
.L_x_313:
[----:B0-----:R-:W-:Y:S01]  /*b7a0*/  PRMT R7, R11, 0x9910, RZ ;  /* 0x000099100b077816 */ /* 0x001fe200000000ff */
[----:B------:R0:W-:Y:S03]  /*b7b0*/  @!P2 SYNCS.ARRIVE.TRANS64 RZ, [R14+URZ], R9 ;  /* 0x000000090effa9a7 */ /* 0x0001e6000800003f */
[----:B------:R-:W-:-:S13]  /*b7c0*/  ISETP.NE.AND P1, PT, R7, 0x2, PT ;  /* 0x000000020700780c */ /* 0x000fda0003f25270 */
[----:B0-----:R-:W-:Y:S05]  /*b7d0*/  @P1 BRA `(.L_x_293) ;  /* 0x0000000000041947 */ /* 0x001fea0003800000 */
[----:B------:R-:W-:Y:S01]  /*b7e0*/  BPT.TRAP 0x1 ;  /* 0x000000040000795c */ /* 0x000fe20000300000 */
.L_x_293:
[----:B------:R-:W-:Y:S05]  /*b7f0*/  @P0 BRA `(.L_x_294) ;  /* 0x0000000000040947 */ /* 0x000fea0003800000 */
[----:B------:R-:W-:Y:S01]  /*b800*/  BPT.TRAP 0x1 ;  /* 0x000000040000795c */ /* 0x000fe20000300000 */
.L_x_294:
[--C-:B------:R-:W-:Y:S01]  /*b810*/  IMAD R7, R6, 0x10000, R21.reuse ;  /* 0x0001000006077824 */ /* 0x100fe200078e0215 */
[----:B------:R-:W-:Y:S01]  /*b820*/  R2UR UR34, R20 ;  /* 0x00000000142272ca */ /* 0x000fe200000e0000 */
[----:B------:R-:W-:Y:S01]  /*b830*/  IMAD R21, R6, 0x8000, R21 ;  /* 0x0000800006157824 */ /* 0x000fe200078e0215 */
[----:B------:R-:W-:Y:S01]  /*b840*/  R2UR UR33, R14 ;  /* 0x000000000e2172ca */ /* 0x000fe200000e0000 */
[----:B------:R-:W-:Y:S01]  /*b850*/  VIADD R4, R4, 0xffffffff ;  /* 0xffffffff04047836 */ /* 0x000fe20000000000 */
[----:B------:R-:W-:Y:S01]  /*b860*/  R2UR UR24, R7 ;  /* 0x00000000071872ca */ /* 0x000fe200000e0000 */
[----:B------:R-:W-:Y:S01]  /*b870*/  UIADD3 UR14, UP0, UR38, 0xf0, URZ ;  /* 0x000000f0260e7890 */ /* 0x000fe2000ff1e03f */
[----:B------:R-:W-:Y:S01]  /*b880*/  R2UR UR8, R21 ;  /* 0x00000000150872ca */ /* 0x000fe200000e0000 */
[----:B------:R-:W-:Y:S01]  /*b890*/  UIADD3 UR40, UP1, UR38, 0x1f0, URZ ;  /* 0x000001f026287890 */ /* 0x000fe2000ff3e03f */
[----:B------:R-:W-:Y:S01]  /*b8a0*/  R2UR UR36, R8 ;  /* 0x00000000082472ca */ /* 0x000fe200000e0000 */
[----:B------:R-:W-:Y:S01]  /*b8b0*/  UIADD3.X UR15, URZ, UR39, URZ, UP0, !UPT ;  /* 0x000000273f0f7290 */ /* 0x000fe200087fe43f */
[----:B------:R-:W-:Y:S01]  /*b8c0*/  R2UR UR35, R15 ;  /* 0x000000000f2372ca */ /* 0x000fe200000e0000 */
[----:B------:R-:W-:Y:S01]  /*b8d0*/  UIADD3.X UR41, URZ, UR39, URZ, UP1, !UPT ;  /* 0x000000273f297290 */ /* 0x000fe20008ffe43f */
[----:B------:R-:W-:Y:S01]  /*b8e0*/  R2UR UR19, R18 ;  /* 0x00000000121372ca */ /* 0x000fe200000e0000 */
[----:B------:R-:W-:Y:S01]  /*b8f0*/  UIADD3 UR26, UR34, 0x20, URZ ;  /* 0x00000020221a7890 */ /* 0x000fe2000fffe03f */
[----:B------:R-:W-:Y:S01]  /*b900*/  ISETP.GT.AND P3, PT, R4, 0x1, PT ;  /* 0x000000010400780c */ /* 0x000fe20003f64270 */
[----:B------:R-:W-:Y:S01]  /*b910*/  VIADD R6, R6, 0x1 ;  /* 0x0000000106067836 */ /* 0x000fe20000000000 */
[----:B------:R-:W-:Y:S01]  /*b920*/  UMOV UR22, 0x0 ;  /* 0x0000000000167882 */ /* 0x000fe20000000000 */
[----:B------:R-:W-:Y:S01]  /*b930*/  UIADD3 UR32, UR24, 0x100, URZ ;  /* 0x0000010018207890 */ /* 0x000fe2000fffe03f */
[----:B------:R-:W-:Y:S01]  /*b940*/  VIADD R20, R20, 0x40 ;  /* 0x0000004014147836 */ /* 0x000fe20000000000 */
[----:B------:R-:W-:Y:S01]  /*b950*/  UIADD3 UR24, UR24, 0x8100, URZ ;  /* 0x0000810018187890 */ /* 0x000fe2000fffe03f */
[----:B------:R-:W-:Y:S01]  /*b960*/  ISETP.NE.AND P1, PT, R6, 0x5, PT ;  /* 0x000000050600780c */ /* 0x000fe20003f25270 */
[----:B------:R-:W-:-:S02]  /*b970*/  UIADD3 UR16, UR8, 0x50100, URZ ;  /* 0x0005010008107890 */ /* 0x000fc4000fffe03f */
[----:B------:R-:W-:Y:S01]  /*b980*/  UIADD3 UR8, UR8, 0x54100, URZ ;  /* 0x0005410008087890 */ /* 0x000fe2000fffe03f */
[----:B------:R-:W-:Y:S01]  /*b990*/  SEL R14, RZ, 0x1, P1 ;  /* 0x00000001ff0e7807 */ /* 0x000fe20000800000 */
[----:B------:R-:W-:Y:S01]  /*b9a0*/  UMOV UR23, 0x10000000 ;  /* 0x1000000000177882 */ /* 0x000fe20000000000 */
[----:B------:R-:W-:Y:S01]  /*b9b0*/  UMOV UR25, UR33 ;  /* 0x0000002100197c82 */ /* 0x000fe20008000000 */
[----:B------:R-:W-:Y:S01]  /*b9c0*/  UMOV UR28, UR36 ;  /* 0x00000024001c7c82 */ /* 0x000fe20008000000 */
[----:B------:R-:W-:Y:S01]  /*b9d0*/  UMOV UR27, UR35 ;  /* 0x00000023001b7c82 */ /* 0x000fe20008000000 */
[----:B------:R-:W-:Y:S01]  /*b9e0*/  UMOV UR17, UR33 ;  /* 0x0000002100117c82 */ /* 0x000fe20008000000 */
[----:B------:R-:W-:Y:S01]  /*b9f0*/  UMOV UR18, UR34 ;  /* 0x0000002200127c82 */ /* 0x000fe20008000000 */
[----:B------:R-:W-:Y:S01]  /*ba00*/  UMOV UR20, UR36 ;  /* 0x0000002400147c82 */ /* 0x000fe20008000000 */
[----:B------:R0:W-:Y:S01]  /*ba10*/  UTMALDG.3D [UR32], [UR14], desc[UR22] ;  /* 0x000016200e0075b4 */ /* 0x0001e20008011000 */
[----:B------:R-:W-:Y:S01]  /*ba20*/  UMOV UR9, UR33 ;  /* 0x0000002100097c82 */ /* 0x000fe20008000000 */
[----:B------:R-:W-:Y:S01]  /*ba30*/  UMOV UR11, UR19 ;  /* 0x00000013000b7c82 */ /* 0x000fe20008000000 */
[----:B------:R-:W-:Y:S01]  /*ba40*/  UMOV UR12, UR36 ;  /* 0x00000024000c7c82 */ /* 0x000fe20008000000 */
[----:B------:R-:W-:Y:S01]  /*ba50*/  UMOV UR10, UR26 ;  /* 0x0000001a000a7c82 */ /* 0x000fe20008000000 */
[----:B------:R-:W-:-:S02]  /*ba60*/  LOP3.LUT R5, R5, R14, RZ, 0x3c, !PT ;  /* 0x0000000e05057212 */ /* 0x000fc400078e3cff */
[----:B------:R-:W-:Y:S01]  /*ba70*/  SEL R6, R6, RZ, P1 ;  /* 0x000000ff06067207 */ /* 0x000fe20000800000 */
[----:B------:R0:W-:Y:S01]  /*ba80*/  UTMALDG.3D [UR24], [UR14], desc[UR22] ;  /* 0x000016180e0075b4 */ /* 0x0001e20008011000 */
[----:B------:R0:W-:Y:S01]  /*ba90*/  UTMALDG.3D [UR16], [UR40], desc[UR22] ;  /* 0x00001610280075b4 */ /* 0x0001e20008011000 */
[----:B------:R0:W-:Y:S02]  /*baa0*/  UTMALDG.3D [UR8], [UR40], desc[UR22] ;  /* 0x00001608280075b4 */ /* 0x0001e40008011000 */
[----:B0-----:R-:W-:Y:S05]  /*bab0*/  @P3 BRA `(.L_x_295) ;  /* 0xfffffffc00183947 */ /* 0x001fea000383ffff */
.L_x_291:
[----:B------:R-:W-:Y:S05]  /*bac0*/  BSYNC B1 ;  /* 0x0000000000017941 */ /* 0x000fea0003800000 */
.L_x_290:
[----:B------:R-:W-:Y:S01]  /*bad0*/  LOP3.LUT P3, RZ, R13, 0xff, RZ, 0xc0, !PT ;  /* 0x000000ff0dff7812 */ /* 0x000fe2000786c0ff */
[----:B------:R-:W-:Y:S01]  /*bae0*/  IMAD.IADD R12, R3, 0x1, R12 ;  /* 0x00000001030c7824 */ /* 0x000fe200078e020c */
[----:B------:R-:W-:Y:S01]  /*baf0*/  IADD3 R16, P4, R16, UR30, RZ ;  /* 0x0000001e10107c10 */ /* 0x000fe2000ff9e0ff */
[----:B------:R-:W-:Y:S01]  /*bb00*/  ULDC.64 UR8, c[0x0][0x650] ;  /* 0x0001940000087ab9 */ /* 0x000fe20000000a00 */
[----:B------:R-:W-:Y:S01]  /*bb10*/  BSSY B1, `(.L_x_296) ;  /* 0x000006a000017945 */ /* 0x000fe20003800000 */
[----:B------:R-:W-:Y:S01]  /*bb20*/  IMAD.MOV.U32 R9, RZ, RZ, -0x1 ;  /* 0xffffffffff097424 */ /* 0x000fe200078e00ff */
[----:B------:R-:W-:Y:S01]  /*bb30*/  ISETP.GT.U32.AND P1, PT, R12, 0x4, PT ;  /* 0x000000040c00780c */ /* 0x000fe20003f24070 */
[----:B------:R-:W-:Y:S01]  /*bb40*/  IMAD.MOV.U32 R8, RZ, RZ, -0x1 ;  /* 0xffffffffff087424 */ /* 0x000fe200078e00ff */
[----:B------:R-:W-:Y:S02]  /*bb50*/  IADD3.X R17, R17, UR7, RZ, P4, !PT ;  /* 0x0000000711117c10 */ /* 0x000fe4000a7fe4ff */
[----:B------:R-:W-:-:S02]  /*bb60*/  ISETP.LT.U32.AND P1, PT, R3, 0x5, P1 ;  /* 0x000000050300780c */ /* 0x000fc40000f21070 */
[----:B------:R-:W-:Y:S01]  /*bb70*/  PRMT R13, RZ, 0x7610, R13 ;  /* 0x00007610ff0d7816 */ /* 0x000fe2000000000d */
[----:B------:R-:W0:Y:S01]  /*bb80*/  @P3 S2R R5, SR_CgaCtaId ;  /* 0x0000000000053919 */ /* 0x000e220000008800 */
[----:B------:R-:W-:-:S04]  /*bb90*/  @P3 MOV R4, 0x400 ;  /* 0x0000040000043802 */ /* 0x000fc80000000f00 */
[----:B0-----:R-:W-:Y:S01]  /*bba0*/  @P3 LEA R6, R5, R4, 0x18 ;  /* 0x0000000405063211 */ /* 0x001fe200078ec0ff */
[----:B------:R-:W-:-:S03]  /*bbb0*/  IMAD.WIDE.U32 R4, R12, -0x33333333, RZ ;  /* 0xcccccccd0c047825 */ /* 0x000fc600078e00ff */
[----:B------:R0:W-:Y:S01]  /*bbc0*/  @P3 SYNCS.ARRIVE.TRANS64.A1T0 RZ, [R6+URZ+0x68], RZ ;  /* 0x000068ff06ff39a7 */ /* 0x0001e2000810003f */
[----:B------:R-:W-:Y:S02]  /*bbd0*/  ISETP.GE.U32.AND P3, PT, R3, 0x5, PT ;  /* 0x000000050300780c */ /* 0x000fe40003f66070 */
[----:B------:R-:W-:Y:S02]  /*bbe0*/  SHF.R.U32.HI R7, RZ, 0x2, R5 ;  /* 0x00000002ff077819 */ /* 0x000fe40000011605 */
[----:B------:R-:W-:Y:S02]  /*bbf0*/  SEL R5, RZ, 0x1, !P1 ;  /* 0x00000001ff057807 */ /* 0x000fe40004800000 */
[----:B------:R-:W-:Y:S01]  /*bc00*/  ISETP.GE.U32.AND P1, PT, R16, UR8, PT ;  /* 0x0000000810007c0c */ /* 0x000fe2000bf26070 */
[----:B------:R-:W-:Y:S01]  /*bc10*/  IMAD R12, R7, -0x5, R12 ;  /* 0xfffffffb070c7824 */ /* 0x000fe200078e020c */
[----:B------:R-:W-:Y:S02]  /*bc20*/  LOP3.LUT R0, R0, R5, RZ, 0x3c, !PT ;  /* 0x0000000500007212 */ /* 0x000fe400078e3cff */
[----:B------:R-:W-:-:S02]  /*bc30*/  ISETP.GE.U32.AND.EX P1, PT, R17, UR9, PT, P1 ;  /* 0x0000000911007c0c */ /* 0x000fc4000bf26110 */
[----:B------:R-:W-:Y:S02]  /*bc40*/  PRMT R4, RZ, 0x7610, R4 ;  /* 0x00007610ff047816 */ /* 0x000fe40000000004 */
[----:B------:R-:W-:Y:S01]  /*bc50*/  @P3 LOP3.LUT R0, R0, 0x1, R7, 0x78, !PT ;  /* 0x0000000100003812 */ /* 0x000fe200078e7807 */
[----:B------:R-:W-:-:S08]  /*bc60*/  IMAD.MOV.U32 R7, RZ, RZ, -0x1 ;  /* 0xffffffffff077424 */ /* 0x000fd000078e00ff */
[----:B0-----:R-:W-:Y:S05]  /*bc70*/  @P1 BRA `(.L_x_297) ;  /* 0x00000004004c1947 */ /* 0x001fea0003800000 */
[----:B------:R-:W-:Y:S01]  /*bc80*/  ULDC.64 UR8, c[0x0][0x628] ;  /* 0x00018a0000087ab9 */ /* 0x000fe20000000a00 */
[----:B------:R-:W0:Y:S01]  /*bc90*/  S2R R15, SR_CTAID.X ;  /* 0x00000000000f7919 */ /* 0x000e220000002500 */
[----:B------:R-:W-:Y:S01]  /*bca0*/  ISETP.NE.U32.AND P1, PT, RZ, UR8, PT ;  /* 0x00000008ff007c0c */ /* 0x000fe2000bf25070 */
[----:B------:R-:W-:Y:S01]  /*bcb0*/  ULDC UR11, c[0x0][0x630] ;  /* 0x00018c00000b7ab9 */ /* 0x000fe20000000800 */
[----:B------:R-:W-:Y:S01]  /*bcc0*/  IMAD.MOV.U32 R4, RZ, RZ, R16 ;  /* 0x000000ffff047224 */ /* 0x000fe200078e0010 */
[----:B------:R-:W1:Y:S01]  /*bcd0*/  S2R R14, SR_CTAID.Y ;  /* 0x00000000000e7919 */ /* 0x000e620000002600 */
[----:B------:R-:W-:Y:S01]  /*bce0*/  ISETP.NE.AND.EX P1, PT, RZ, UR9, PT, P1 ;  /* 0x00000009ff007c0c */ /* 0x000fe2000bf25310 */
[----:B------:R-:W-:-:S12]  /*bcf0*/  IMAD.MOV.U32 R5, RZ, RZ, R17 ;  /* 0x000000ffff057224 */ /* 0x000fd800078e0011 */
[----:B------:R-:W-:Y:S05]  /*bd00*/  @!P1 BRA `(.L_x_298) ;  /* 0x0000000000289947 */ /* 0x000fea0003800000 */
[----:B------:R-:W-:Y:S02]  /*bd10*/  ULDC UR10, c[0x0][0x634] ;  /* 0x00018d00000a7ab9 */ /* 0x000fe40000000800 */
[----:B------:R-:W-:-:S05]  /*bd20*/  IADD3 R9, P1, R16, UR10, RZ ;  /* 0x0000000a10097c10 */ /* 0x000fca000ff3e0ff */
[----:B------:R-:W-:-:S04]  /*bd30*/  IMAD.X R21, RZ, RZ, R17, P1 ;  /* 0x000000ffff157224 */ /* 0x000fc800008e0611 */
[----:B------:R-:W-:-:S04]  /*bd40*/  IMAD.WIDE.U32 R6, R21, UR8, RZ ;  /* 0x0000000815067c25 */ /* 0x000fc8000f8e00ff */
[----:B------:R-:W-:-:S04]  /*bd50*/  IMAD.WIDE.U32 R6, P1, R9, UR9, R6 ;  /* 0x0000000909067c25 */ /* 0x000fc8000f820006 */
[----:B------:R-:W-:-:S04]  /*bd60*/  IMAD.WIDE.U32 R8, R9, UR8, RZ ;  /* 0x0000000809087c25 */ /* 0x000fc8000f8e00ff */
[----:B------:R-:W-:Y:S01]  /*bd70*/  IMAD.X R5, RZ, RZ, RZ, P1 ;  /* 0x000000ffff057224 */ /* 0x000fe200008e06ff */
[----:B------:R-:W-:Y:S01]  /*bd80*/  IADD3 RZ, P1, R9, R6, RZ ;  /* 0x0000000609ff7210 */ /* 0x000fe20007f3e0ff */
[----:B------:R-:W-:-:S04]  /*bd90*/  IMAD.MOV.U32 R4, RZ, RZ, R7 ;  /* 0x000000ffff047224 */ /* 0x000fc800078e0007 */
[----:B------:R-:W-:-:S08]  /*bda0*/  IMAD.WIDE.U32.X R4, R21, UR9, R4, P1 ;  /* 0x0000000915047c25 */ /* 0x000fd000088e0404 */
.L_x_298:
[--C-:B------:R-:W-:Y:S01]  /*bdb0*/  SHF.R.U64 R8, R4, UR11, R5.reuse ;  /* 0x0000000b04087c19 */ /* 0x100fe20008001205 */
[----:B------:R-:W-:Y:S01]  /*bdc0*/  ULDC.64 UR8, c[0x0][0x620] ;  /* 0x0001880000087ab9 */ /* 0x000fe20000000a00 */
[----:B------:R-:W-:Y:S01]  /*bdd0*/  SHF.R.U32.HI R4, RZ, UR11, R5 ;  /* 0x0000000bff047c19 */ /* 0x000fe20008011605 */
[----:B------:R-:W2:Y:S01]  /*bde0*/  LDC R24, c[0x0][0x144] ;  /* 0x00005100ff187b82 */ /* 0x000ea20000000800 */
[----:B------:R-:W-:Y:S01]  /*bdf0*/  IADD3 R7, P1, RZ, -R8, RZ ;  /* 0x80000008ff077210 */ /* 0x000fe20007f3e0ff */
[----:B------:R-:W-:Y:S01]  /*be00*/  ULDC.64 UR12, c[0x0][0x640] ;  /* 0x00019000000c7ab9 */ /* 0x000fe20000000a00 */
[----:B0-----:R-:W-:Y:S01]  /*be10*/  I2FP.F32.U32 R9, R15 ;  /* 0x0000000f00097245 */ /* 0x001fe20000201000 */
[----:B------:R-:W-:Y:S02]  /*be20*/  ULDC UR10, c[0x0][0x608] ;  /* 0x00018200000a7ab9 */ /* 0x000fe40000000800 */
[----:B------:R-:W-:Y:S01]  /*be30*/  IMAD.X R4, RZ, RZ, ~R4, P1 ;  /* 0x000000ffff047224 */ /* 0x000fe200008e0e04 */
[----:B------:R-:W-:Y:S01]  /*be40*/  ISETP.NE.U32.AND P1, PT, RZ, UR12, PT ;  /* 0x0000000cff007c0c */ /* 0x000fe2000bf25070 */
[----:B------:R-:W0:Y:S02]  /*be50*/  LDC R21, c[0x0][0x148] ;  /* 0x00005200ff157b82 */ /* 0x000e240000000800 */
[----:B------:R-:W-:Y:S01]  /*be60*/  IMAD R6, R4, UR8, RZ ;  /* 0x0000000804067c24 */ /* 0x000fe2000f8e02ff */
[----:B------:R-:W-:Y:S01]  /*be70*/  ISETP.NE.AND.EX P1, PT, RZ, UR13, PT, P1 ;  /* 0x0000000dff007c0c */ /* 0x000fe2000bf25310 */
[----:B------:R-:W-:Y:S01]  /*be80*/  IMAD.WIDE.U32 R4, R7, UR8, R16 ;  /* 0x0000000807047c25 */ /* 0x000fe2000f8e0010 */
[----:B------:R-:W-:-:S03]  /*be90*/  ULDC UR8, c[0x0][0x150] ;  /* 0x0000540000087ab9 */ /* 0x000fc60000000800 */
[----:B------:R-:W-:Y:S02]  /*bea0*/  IMAD R7, R7, UR9, R6 ;  /* 0x0000000907077c24 */ /* 0x000fe4000f8e0206 */
[----:B------:R-:W-:Y:S01]  /*beb0*/  FMUL R6, R9, UR8 ;  /* 0x0000000809067c20 */ /* 0x000fe20008400000 */
[----:B------:R-:W-:Y:S01]  /*bec0*/  ULDC UR8, c[0x0][0x618] ;  /* 0x0001860000087ab9 */ /* 0x000fe20000000800 */
[----:B------:R-:W-:Y:S01]  /*bed0*/  ULDC UR9, c[0x0][0x154] ;  /* 0x0000550000097ab9 */ /* 0x000fe20000000800 */
[----:B------:R-:W-:-:S03]  /*bee0*/  IMAD.IADD R5, R5, 0x1, R7 ;  /* 0x0000000105057824 */ /* 0x000fc600078e0207 */
[----:B------:R-:W3:Y:S02]  /*bef0*/  F2I.U32.TRUNC.NTZ R6, R6 ;  /* 0x0000000600067305 */ /* 0x000ee4000020f000 */
[----:B------:R-:W-:Y:S02]  /*bf00*/  SHF.R.U64 R9, R4, UR8, R5 ;  /* 0x0000000804097c19 */ /* 0x000fe40008001205 */
[----:B-1----:R-:W-:-:S05]  /*bf10*/  I2FP.F32.U32 R4, R14 ;  /* 0x0000000e00047245 */ /* 0x002fca0000201000 */
[----:B------:R-:W-:Y:S01]  /*bf20*/  FMUL R22, R4, UR9 ;  /* 0x0000000904167c20 */ /* 0x000fe20008400000 */
[----:B------:R-:W-:Y:S01]  /*bf30*/  SHF.R.U32.HI R4, RZ, UR8, R5 ;  /* 0x00000008ff047c19 */ /* 0x000fe20008011605 */
[----:B------:R-:W-:-:S03]  /*bf40*/  ULDC UR8, c[0x0][0x658] ;  /* 0x0001960000087ab9 */ /* 0x000fc60000000800 */
[--C-:B------:R-:W-:Y:S01]  /*bf50*/  SHF.R.U64 R20, R9, UR10, R4.reuse ;  /* 0x0000000a09147c19 */ /* 0x100fe20008001204 */
[----:B------:R-:W1:Y:S01]  /*bf60*/  F2I.U32.TRUNC.NTZ R22, R22 ;  /* 0x0000001600167305 */ /* 0x000e62000020f000 */
[----:B------:R-:W-:Y:S01]  /*bf70*/  SHF.R.U32.HI R5, RZ, UR10, R4 ;  /* 0x0000000aff057c19 */ /* 0x000fe20008011604 */
[----:B---3--:R-:W-:-:S03]  /*bf80*/  IMAD.MOV R6, RZ, RZ, -R6 ;  /* 0x000000ffff067224 */ /* 0x008fc600078e0a06 */
[----:B------:R-:W-:Y:S01]  /*bf90*/  SHF.R.U64 R18, R20, UR8, R5 ;  /* 0x0000000814127c19 */ /* 0x000fe20008001205 */
[----:B--2---:R-:W-:Y:S01]  /*bfa0*/  IMAD R15, R24, R6, R15 ;  /* 0x00000006180f7224 */ /* 0x004fe200078e020f */
[----:B------:R-:W-:-:S03]  /*bfb0*/  SHF.R.U32.HI R23, RZ, UR8, R5 ;  /* 0x00000008ff177c19 */ /* 0x000fc60008011605 */
[----:B------:R-:W-:Y:S02]  /*bfc0*/  IMAD.MOV.U32 R4, RZ, RZ, R18 ;  /* 0x000000ffff047224 */ /* 0x000fe400078e0012 */
[----:B------:R-:W-:Y:S01]  /*bfd0*/  IMAD.MOV.U32 R5, RZ, RZ, R23 ;  /* 0x000000ffff057224 */ /* 0x000fe200078e0017 */
[----:B-1----:R-:W-:Y:S06]  /*bfe0*/  @!P1 BRA `(.L_x_299) ;  /* 0x0000000000289947 */ /* 0x002fec0003800000 */
[----:B------:R-:W-:Y:S02]  /*bff0*/  ULDC UR8, c[0x0][0x64c] ;  /* 0x0001930000087ab9 */ /* 0x000fe40000000800 */
[----:B------:R-:W-:-:S05]  /*c000*/  IADD3 R5, P1, R18, UR8, RZ ;  /* 0x0000000812057c10 */ /* 0x000fca000ff3e0ff */
[----:B------:R-:W-:-:S04]  /*c010*/  IMAD.X R23, RZ, RZ, R23, P1 ;  /* 0x000000ffff177224 */ /* 0x000fc800008e0617 */
[----:B------:R-:W-:-:S04]  /*c020*/  IMAD.WIDE.U32 R6, R23, UR12, RZ ;  /* 0x0000000c17067c25 */ /* 0x000fc8000f8e00ff */
[----:B------:R-:W-:-:S04]  /*c030*/  IMAD.WIDE.U32 R6, P1, R5, UR13, R6 ;  /* 0x0000000d05067c25 */ /* 0x000fc8000f820006 */
[----:B------:R-:W-:-:S04]  /*c040*/  IMAD.WIDE.U32 R4, R5, UR12, RZ ;  /* 0x0000000c05047c25 */ /* 0x000fc8000f8e00ff */
[----:B------:R-:W-:Y:S01]  /*c050*/  IMAD.MOV.U32 R4, RZ, RZ, R7 ;  /* 0x000000ffff047224 */ /* 0x000fe200078e0007 */
[----:B------:R-:W-:Y:S01]  /*c060*/  IADD3 RZ, P3, R5, R6, RZ ;  /* 0x0000000605ff7210 */ /* 0x000fe20007f7e0ff */
[----:B------:R-:W-:-:S04]  /*c070*/  IMAD.X R5, RZ, RZ, RZ, P1 ;  /* 0x000000ffff057224 */ /* 0x000fc800008e06ff */
[----:B------:R-:W-:-:S08]  /*c080*/  IMAD.WIDE.U32.X R4, R23, UR13, R4, P3 ;  /* 0x0000000d17047c25 */ /* 0x000fd000098e0404 */
.L_x_299:
[----:B------:R-:W-:Y:S01]  /*c090*/  ISETP.NE.AND P1, PT, R2, 0x1, PT ;  /* 0x000000010200780c */ /* 0x000fe20003f25270 */
[----:B------:R-:W-:Y:S01]  /*c0a0*/  ULDC UR8, c[0x0][0x648] ;  /* 0x0001920000087ab9 */ /* 0x000fe20000000800 */
[----:B------:R-:W-:Y:S01]  /*c0b0*/  LOP3.LUT R20, R20, UR6, RZ, 0xc0, !PT ;  /* 0x0000000614147c12 */ /* 0x000fe2000f8ec0ff */
[----:B------:R-:W-:Y:S01]  /*c0c0*/  IMAD.MOV R22, RZ, RZ, -R22 ;  /* 0x000000ffff167224 */ /* 0x000fe200078e0a16 */
[----:B------:R-:W-:Y:S01]  /*c0d0*/  SHF.R.U64 R5, R4, UR8, R5 ;  /* 0x0000000804057c19 */ /* 0x000fe20008001205 */
[----:B------:R-:W-:Y:S01]  /*c0e0*/  ULDC UR8, c[0x0][0x638] ;  /* 0x00018e0000087ab9 */ /* 0x000fe20000000800 */
[----:B------:R-:W-:Y:S01]  /*c0f0*/  LOP3.LUT R9, R9, UR4, RZ, 0xc0, !PT ;  /* 0x0000000409097c12 */ /* 0x000fe2000f8ec0ff */
[----:B------:R-:W-:Y:S01]  /*c100*/  ULDC UR9, c[0x0][0x610] ;  /* 0x0001840000097ab9 */ /* 0x000fe20000000800 */
[----:B------:R-:W-:Y:S02]  /*c110*/  IMAD.MOV.U32 R4, RZ, RZ, 0x1 ;  /* 0x00000001ff047424 */ /* 0x000fe400078e00ff */
[----:B------:R-:W-:-:S02]  /*c120*/  IMAD.MOV R7, RZ, RZ, -R5 ;  /* 0x000000ffff077224 */ /* 0x000fc400078e0a05 */
[----:B------:R-:W-:Y:S02]  /*c130*/  IMAD R20, R5, UR5, R20 ;  /* 0x0000000505147c24 */ /* 0x000fe4000f8e0214 */
[----:B0-----:R-:W-:Y:S02]  /*c140*/  @P1 IMAD R15, R21, R22, R14 ;  /* 0x00000016150f1224 */ /* 0x001fe400078e020e */
[----:B------:R-:W-:Y:S01]  /*c150*/  IMAD R18, R7, UR8, R18 ;  /* 0x0000000807127c24 */ /* 0x000fe2000f8e0212 */
[----:B------:R-:W-:Y:S01]  /*c160*/  ULDC UR8, c[0x0][0x600] ;  /* 0x0001800000087ab9 */ /* 0x000fe20000000800 */
[----:B------:R-:W-:Y:S02]  /*c170*/  IMAD R15, R20, UR9, R15 ;  /* 0x00000009140f7c24 */ /* 0x000fe4000f8e020f */
[----:B------:R-:W-:-:S05]  /*c180*/  IMAD R18, R18, UR8, R9 ;  /* 0x0000000812127c24 */ /* 0x000fca000f8e0209 */
[----:B------:R-:W-:Y:S02]  /*c190*/  SEL R9, R18, R15, !P1 ;  /* 0x0000000f12097207 */ /* 0x000fe40004800000 */
[----:B------:R-:W-:-:S07]  /*c1a0*/  SEL R7, R15, R18, !P1 ;  /* 0x000000120f077207 */ /* 0x000fce0004800000 */
.L_x_297:
[----:B------:R-:W-:Y:S05]  /*c1b0*/  BSYNC B1 ;  /* 0x0000000000017941 */ /* 0x000fea0003800000 */
.L_x_296:
[----:B------:R-:W-:-:S13]  /*c1c0*/  LOP3.LUT P1, RZ, R4, 0xff, RZ, 0xc0, !PT ;  /* 0x000000ff04ff7812 */ /* 0x000fda000782c0ff */
[----:B------:R-:W-:Y:S05]  /*c1d0*/  @P1 BRA `(.L_x_300) ;  /* 0xfffffff4001c1947 */ /* 0x000fea000383ffff */
[----:B------:R-:W-:Y:S05]  /*c1e0*/  BSYNC B0 ;  /* 0x0000000000007941 */ /* 0x000fea0003800000 */
.L_x_288:
[----:B------:R-:W-:-:S03]  /*c1f0*/  UMOV UR8, 0xffffffff ;  /* 0xffffffff00087882 */ /* 0x000fc60000000000 */
[----:B------:R-:W-:Y:S05]  /*c200*/  BRA.DIV UR8, `(.L_x_301) ;  /* 0x00000006083c7947 */ /* 0x000fea000b800000 */
[----:B------:R-:W-:-:S13]  /*c210*/  ELECT P6, URZ, PT ;  /* 0x00000000003f782f */ /* 0x000fda00038c0000 */
.L_x_316:
[----:B------:R-:W-:Y:S04]  /*c220*/  BSSY B0, `(.L_x_302) ;  /* 0x0000034000007945 */ /* 0x000fe80003800000 */
[----:B------:R-:W-:Y:S05]  /*c230*/  @!P6 BRA `(.L_x_303) ;  /* 0x0000000000c8e947 */ /* 0x000fea0003800000 */
[----:B------:R-:W-:-:S04]  /*c240*/  LOP3.LUT R19, R19, 0x2, RZ, 0xfc, !PT ;  /* 0x0000000213137812 */ /* 0x000fc800078efcff */
[----:B------:R-:W-:-:S13]  /*c250*/  ISETP.NE.AND P0, PT, R19, 0x3, PT ;  /* 0x000000031300780c */ /* 0x000fda0003f05270 */
[----:B------:R-:W-:Y:S05]  /*c260*/  @!P0 BRA `(.L_x_304) ;  /* 0x0000000000048947 */ /* 0x000fea0003800000 */
[----:B------:R-:W-:Y:S01]  /*c270*/  BPT.TRAP 0x1 ;  /* 0x000000040000795c */ /* 0x000fe20000300000 */
.L_x_304:
[----:B------:R-:W0:Y:S01]  /*c280*/  S2R R3, SR_CgaCtaId ;  /* 0x0000000000037919 */ /* 0x000e220000008800 */
[----:B------:R-:W-:-:S04]  /*c290*/  MOV R2, 0x400 ;  /* 0x0000040000027802 */ /* 0x000fc80000000f00 */
[----:B0-----:R-:W-:Y:S02]  /*c2a0*/  LEA R3, R3, R2, 0x18 ;  /* 0x0000000203037211 */ /* 0x001fe400078ec0ff */
[----:B------:R-:W-:-:S03]  /*c2b0*/  SHF.L.U32 R2, R0, 0x1f, RZ ;  /* 0x0000001f00027819 */ /* 0x000fc600000006ff */
[----:B------:R-:W-:-:S04]  /*c2c0*/  VIADD R3, R3, 0x28 ;  /* 0x0000002803037836 */ /* 0x000fc80000000000 */
[C---:B------:R-:W-:Y:S02]  /*c2d0*/  IMAD R7, R12.reuse, 0x8, R3 ;  /* 0x000000080c077824 */ /* 0x040fe400078e0203 */
[----:B------:R-:W-:Y:S02]  /*c2e0*/  VIADD R12, R12, 0x1 ;  /* 0x000000010c0c7836 */ /* 0x000fe40000000000 */
[----:B------:R-:W0:Y:S03]  /*c2f0*/  SYNCS.PHASECHK.TRANS64.TRYWAIT P0, [R7+URZ], R2 ;  /* 0x00000002070075a7 */ /* 0x000e26000800017f */
[----:B------:R-:W-:-:S04]  /*c300*/  ISETP.NE.AND P1, PT, R12, 0x5, PT ;  /* 0x000000050c00780c */ /* 0x000fc80003f25270 */
[----:B------:R-:W-:Y:S02]  /*c310*/  SEL R5, RZ, 0x1, P1 ;  /* 0x00000001ff057807 */ /* 0x000fe40000800000 */
[----:B------:R-:W-:Y:S02]  /*c320*/  SEL R12, R12, RZ, P1 ;  /* 0x000000ff0c0c7207 */ /* 0x000fe40000800000 */
[----:B------:R-:W-:-:S03]  /*c330*/  LOP3.LUT R5, R0, R5, RZ, 0x3c, !PT ;  /* 0x0000000500057212 */ /* 0x000fc600078e3cff */
[----:B------:R-:W-:Y:S01]  /*c340*/  IMAD R9, R12, 0x8, R3 ;  /* 0x000000080c097824 */ /* 0x000fe200078e0203 */
[----:B------:R-:W-:Y:S01]  /*c350*/  SHF.L.U32 R4, R5, 0x1f, RZ ;  /* 0x0000001f05047819 */ /* 0x000fe200000006ff */
[----:B0-----:R-:W-:Y:S06]  /*c360*/  @!P0 BRA `(.L_x_305) ;  /* 0x0000000400048947 */ /* 0x001fec0003800000 */
.L_x_317:
[----:B------:R-:W1:Y:S01]  /*c370*/  SYNCS.PHASECHK.TRANS64.TRYWAIT P0, [R9+URZ], R4 ;  /* 0x00000004090075a7 */ /* 0x000e62000800017f */
[----:B------:R-:W-:-:S05]  /*c380*/  VIADD R0, R12, 0x1 ;  /* 0x000000010c007836 */ /* 0x000fca0000000000 */
[----:B------:R-:W-:-:S04]  /*c390*/  ISETP.NE.AND P1, PT, R0, 0x5, PT ;  /* 0x000000050000780c */ /* 0x000fc80003f25270 */
[----:B0-----:R-:W-:Y:S02]  /*c3a0*/  SEL R2, RZ, 0x1, P1 ;  /* 0x00000001ff027807 */ /* 0x001fe40000800000 */
[----:B------:R-:W-:Y:S02]  /*c3b0*/  SEL R0, R0, RZ, P1 ;  /* 0x000000ff00007207 */ /* 0x000fe40000800000 */
[----:B------:R-:W-:-:S03]  /*c3c0*/  LOP3.LUT R7, R5, R2, RZ, 0x3c, !PT ;  /* 0x0000000205077212 */ /* 0x000fc600078e3cff */
[----:B------:R-:W-:Y:S01]  /*c3d0*/  IMAD R6, R0, 0x8, R3 ;  /* 0x0000000800067824 */ /* 0x000fe200078e0203 */
[----:B------:R-:W-:Y:S01]  /*c3e0*/  SHF.L.U32 R5, R7, 0x1f, RZ ;  /* 0x0000001f07057819 */ /* 0x000fe200000006ff */
[----:B-1----:R-:W-:Y:S06]  /*c3f0*/  @!P0 BRA `(.L_x_306) ;  /* 0x0000000000f48947 */ /* 0x002fec0003800000 */
.L_x_318:
[----:B------:R-:W1:Y:S01]  /*c400*/  SYNCS.PHASECHK.TRANS64.TRYWAIT P0, [R6+URZ], R5 ;  /* 0x00000005060075a7 */ /* 0x000e62000800017f */
[----:B------:R-:W-:-:S05]  /*c410*/  VIADD R0, R0, 0x1 ;  /* 0x0000000100007836 */ /* 0x000fca0000000000 */
[----:B------:R-:W-:-:S04]  /*c420*/  ISETP.NE.AND P1, PT, R0, 0x5, PT ;  /* 0x000000050000780c */ /* 0x000fc80003f25270 */
[----:B------:R-:W-:Y:S02]  /*c430*/  SEL R2, RZ, 0x1, P1 ;  /* 0x00000001ff027807 */ /* 0x000fe40000800000 */
[----:B------:R-:W-:Y:S02]  /*c440*/  SEL R0, R0, RZ, P1 ;  /* 0x000000ff00007207 */ /* 0x000fe40000800000 */
[----:B------:R-:W-:-:S03]  /*c450*/  LOP3.LUT R7, R7, R2, RZ, 0x3c, !PT ;  /* 0x0000000207077212 */ /* 0x000fc600078e3cff */
[----:B0-----:R-:W-:Y:S01]  /*c460*/  IMAD R9, R0, 0x8, R3 ;  /* 0x0000000800097824 */ /* 0x001fe200078e0203 */
[----:B------:R-:W-:Y:S01]  /*c470*/  SHF.L.U32 R4, R7, 0x1f, RZ ;  /* 0x0000001f07047819 */ /* 0x000fe200000006ff */
[----:B-1----:R-:W-:Y:S06]  /*c480*/  @!P0 BRA `(.L_x_307) ;  /* 0x0000000000e48947 */ /* 0x002fec0003800000 */
.L_x_319:
[----:B------:R-:W1:Y:S01]  /*c490*/  SYNCS.PHASECHK.TRANS64.TRYWAIT P0, [R9+URZ], R4 ;  /* 0x00000004090075a7 */ /* 0x000e62000800017f */
[----:B------:R-:W-:-:S05]  /*c4a0*/  VIADD R0, R0, 0x1 ;  /* 0x0000000100007836 */ /* 0x000fca0000000000 */
[----:B------:R-:W-:-:S04]  /*c4b0*/  ISETP.NE.AND P1, PT, R0, 0x5, PT ;  /* 0x000000050000780c */ /* 0x000fc80003f25270 */
[----:B------:R-:W-:Y:S02]  /*c4c0*/  SEL R2, RZ, 0x1, P1 ;  /* 0x00000001ff027807 */ /* 0x000fe40000800000 */
[----:B------:R-:W-:Y:S02]  /*c4d0*/  SEL R0, R0, RZ, P1 ;  /* 0x000000ff00007207 */ /* 0x000fe40000800000 */
[----:B------:R-:W-:Y:S01]  /*c4e0*/  LOP3.LUT R2, R7, R2, RZ, 0x3c, !PT ;  /* 0x0000000207027212 */ /* 0x000fe200078e3cff */
[----:B-1----:R-:W-:Y:S06]  /*c4f0*/  @!P0 BRA `(.L_x_308) ;  /* 0x0000000000dc8947 */ /* 0x002fec0003800000 */
.L_x_320:
[----:B------:R-:W-:Y:S01]  /*c500*/  IMAD R3, R0, 0x8, R3 ;  /* 0x0000000800037824 */ /* 0x000fe200078e0203 */
[----:B------:R-:W-:-:S07]  /*c510*/  SHF.L.U32 R0, R2, 0x1f, RZ ;  /* 0x0000001f02007819 */ /* 0x000fce00000006ff */
.L_x_309:
[----:B--2---:R2:W3:Y:S02]  /*c520*/  SYNCS.PHASECHK.TRANS64.TRYWAIT P0, [R3+URZ], R0 ;  /* 0x00000000030075a7 */ /* 0x0044e4000800017f */
[----:B---3--:R-:W-:Y:S05]  /*c530*/  @!P0 NANOSLEEP.SYNCS 0x989680 ;  /* 0x009896800000895d */ /* 0x008fea0003900000 */
[----:B------:R-:W3:Y:S02]  /*c540*/  @!P0 SYNCS.PHASECHK.TRANS64 P0, [R3+URZ], R0 ;  /* 0x00000000030085a7 */ /* 0x000ee4000800007f */
[----:B---3--:R-:W-:Y:S05]  /*c550*/  @!P0 BRA `(.L_x_309) ;  /* 0xfffffffc00f08947 */ /* 0x008fea000383ffff */
.L_x_303:
[----:B------:R-:W-:Y:S05]  /*c560*/  BSYNC B0 ;  /* 0x0000000000007941 */ /* 0x000fea0003800000 */
.L_x_302:
[----:B------:R-:W-:Y:S05]  /*c570*/  EXIT ;  /* 0x000000000000794d */ /* 0x000fea0003800000 */
.L_x_17:
[----:B---3--:R3:W4:Y:S02]  /*c580*/  SYNCS.PHASECHK.TRANS64.TRYWAIT P1, [R3+URZ], R0 ;  /* 0x00000000030075a7 */ /* 0x008724000802017f */
[----:B----4-:R-:W-:Y:S05]  /*c590*/  @!P1 NANOSLEEP.SYNCS 0x989680 ;  /* 0x009896800000995d */ /* 0x010fea0003900000 */
[----:B------:R-:W4:Y:S02]  /*c5a0*/  @!P1 SYNCS.PHASECHK.TRANS64 P1, [R3+URZ], R0 ;  /* 0x00000000030095a7 */ /* 0x000f24000802007f */
[----:B----4-:R-:W-:Y:S05]  /*c5b0*/  @!P1 BRA `(.L_x_17) ;  /* 0xfffffffc00f09947 */ /* 0x010fea000383ffff */
[----:B------:R-:W-:Y:S05]  /*c5c0*/  BRA `(.L_x_16) ;  /* 0xffffff4c00187947 */ /* 0x000fea000383ffff */
.L_x_22:
[----:B-1----:R-:W-:-:S04]  /*c5d0*/  IMAD.U32 R4, RZ, RZ, UR9 ;  /* 0x00000009ff047e24 */ /* 0x002fc8000f8e00ff */
[----:B------:R1:W2:Y:S03]  /*c5e0*/  SYNCS.PHASECHK.TRANS64.TRYWAIT P1, [R4+URZ], R3 ;  /* 0x00000003040075a7 */ /* 0x0002a6000802017f */
[----:B--2---:R-:W-:Y:S05]  /*c5f0*/  @!P1 NANOSLEEP.SYNCS 0x989680 ;  /* 0x009896800000995d */ /* 0x004fea0003900000 */
[----:B------:R-:W2:Y:S02]  /*c600*/  @!P1 SYNCS.PHASECHK.TRANS64 P1, [R4+URZ], R3 ;  /* 0x00000003040095a7 */ /* 0x000ea4000802007f */
[----:B--2---:R-:W-:Y:S05]  /*c610*/  @!P1 BRA `(.L_x_22) ;  /* 0xfffffffc00ec9947 */ /* 0x004fea000383ffff */
[----:B------:R-:W-:Y:S05]  /*c620*/  BRA `(.L_x_21) ;  /* 0xffffff54000c7947 */ /* 0x000fea000383ffff */
.L_x_289:
[----:B------:R-:W-:Y:S01]  /*c630*/  BSSY B1, `(.L_x_310) ;  /* 0x0000006000017945 */ /* 0x000fe20003800000 */
[----:B------:R-:W-:-:S07]  /*c640*/  IMAD.MOV.U32 R15, RZ, RZ, -0x1 ;  /* 0xffffffffff0f7424 */ /* 0x000fce00078e00ff */
[----:B------:R-:W-:Y:S05]  /*c650*/  WARPSYNC.COLLECTIVE R15, `(.L_x_311) ;  /* 0x000000000f0c7348 */ /* 0x000fea0003c00000 */
[----:B------:R-:W-:Y:S02]  /*c660*/  ELECT P6, UR62, PT ;  /* 0x00000000003e782f */ /* 0x000fe400038c0000 */
[----:B------:R-:W-:Y:S01]  /*c670*/  MOV R14, UR62 ;  /* 0x0000003e000e7c02 */ /* 0x000fe20008000f00 */
[----:B------:R-:W-:Y:S10]  /*c680*/  ENDCOLLECTIVE ;  /* 0x000000000000791b */ /* 0x000ff40003800000 */
.L_x_311:
[----:B------:R-:W-:Y:S05]  /*c690*/  BSYNC B1 ;  /* 0x0000000000017941 */ /* 0x000fea0003800000 */
.L_x_310:
[----:B------:R-:W-:Y:S05]  /*c6a0*/  BRA `(.L_x_312) ;  /* 0xffffffec00f47947 */ /* 0x000fea000383ffff */
.L_x_292:
[----:B0-----:R0:W1:Y:S02]  /*c6b0*/  SYNCS.PHASECHK.TRANS64.TRYWAIT P1, [R14+URZ+0x28], R7 ;  /* 0x000028070e0075a7 */ /* 0x001064000802017f */
[----:B-1----:R-:W-:Y:S05]  /*c6c0*/  @!P1 NANOSLEEP.SYNCS 0x989680 ;  /* 0x009896800000995d */ /* 0x002fea0003900000 */
[----:B------:R-:W1:Y:S02]  /*c6d0*/  @!P1 SYNCS.PHASECHK.TRANS64 P1, [R14+URZ+0x28], R7 ;  /* 0x000028070e0095a7 */ /* 0x000e64000802007f */
[----:B-1----:R-:W-:Y:S05]  /*c6e0*/  @!P1 BRA `(.L_x_292) ;  /* 0xfffffffc00f09947 */ /* 0x002fea000383ffff */
[----:B------:R-:W-:Y:S05]  /*c6f0*/  BRA `(.L_x_313) ;  /* 0xfffffff000287947 */ /* 0x000fea000383ffff */
.L_x_301:
[----:B------:R-:W-:Y:S01]  /*c700*/  BSSY B0, `(.L_x_314) ;  /* 0x0000006000007945 */ /* 0x000fe20003800000 */
[----:B------:R-:W-:-:S07]  /*c710*/  IMAD.MOV.U32 R15, RZ, RZ, -0x1 ;  /* 0xffffffffff0f7424 */ /* 0x000fce00078e00ff */
[----:B------:R-:W-:Y:S05]  /*c720*/  WARPSYNC.COLLECTIVE R15, `(.L_x_315) ;  /* 0x000000000f0c7348 */ /* 0x000fea0003c00000 */
[----:B------:R-:W-:Y:S02]  /*c730*/  ELECT P6, UR62, PT ;  /* 0x00000000003e782f */ /* 0x000fe400038c0000 */
[----:B------:R-:W-:Y:S01]  /*c740*/  MOV R14, UR62 ;  /* 0x0000003e000e7c02 */ /* 0x000fe20008000f00 */
[----:B------:R-:W-:Y:S10]  /*c750*/  ENDCOLLECTIVE ;  /* 0x000000000000791b */ /* 0x000ff40003800000 */
.L_x_315:
[----:B------:R-:W-:Y:S05]  /*c760*/  BSYNC B0 ;  /* 0x0000000000007941 */ /* 0x000fea0003800000 */
.L_x_314:
[----:B------:R-:W-:Y:S05]  /*c770*/  BRA `(.L_x_316) ;  /* 0xfffffff800a87947 */ /* 0x000fea000383ffff */
.L_x_305:
[----:B0-----:R0:W1:Y:S02]  /*c780*/  SYNCS.PHASECHK.TRANS64.TRYWAIT P0, [R7+URZ], R2 ;  /* 0x00000002070075a7 */ /* 0x001064000800017f */
[----:B-1----:R-:W-:Y:S05]  /*c790*/  @!P0 NANOSLEEP.SYNCS 0x989680 ;  /* 0x009896800000895d */ /* 0x002fea0003900000 */
[----:B------:R-:W1:Y:S02]  /*c7a0*/  @!P0 SYNCS.PHASECHK.TRANS64 P0, [R7+URZ], R2 ;  /* 0x00000002070085a7 */ /* 0x000e64000800007f */
[----:B-1----:R-:W-:Y:S05]  /*c7b0*/  @!P0 BRA `(.L_x_305) ;  /* 0xfffffffc00f08947 */ /* 0x002fea000383ffff */
[----:B------:R-:W-:Y:S05]  /*c7c0*/  BRA `(.L_x_317) ;  /* 0xfffffff800e87947 */ /* 0x000fea000383ffff */
.L_x_306:
[----:B0-----:R0:W1:Y:S02]  /*c7d0*/  SYNCS.PHASECHK.TRANS64.TRYWAIT P0, [R9+URZ], R4 ;  /* 0x00000004090075a7 */ /* 0x001064000800017f */
[----:B-1----:R-:W-:Y:S05]  /*c7e0*/  @!P0 NANOSLEEP.SYNCS 0x989680 ;  /* 0x009896800000895d */ /* 0x002fea0003900000 */
[----:B------:R-:W1:Y:S02]  /*c7f0*/  @!P0 SYNCS.PHASECHK.TRANS64 P0, [R9+URZ], R4 ;  /* 0x00000004090085a7 */ /* 0x000e64000800007f */
[----:B-1----:R-:W-:Y:S05]  /*c800*/  @!P0 BRA `(.L_x_306) ;  /* 0xfffffffc00f08947 */ /* 0x002fea000383ffff */
[----:B------:R-:W-:Y:S05]  /*c810*/  BRA `(.L_x_318) ;  /* 0xfffffff800f87947 */ /* 0x000fea000383ffff */
.L_x_307:
[----:B0-----:R0:W1:Y:S02]  /*c820*/  SYNCS.PHASECHK.TRANS64.TRYWAIT P0, [R6+URZ], R5 ;  /* 0x00000005060075a7 */ /* 0x001064000800017f */
[----:B-1----:R-:W-:Y:S05]  /*c830*/  @!P0 NANOSLEEP.SYNCS 0x989680 ;  /* 0x009896800000895d */ /* 0x002fea0003900000 */
[----:B------:R-:W1:Y:S02]  /*c840*/  @!P0 SYNCS.PHASECHK.TRANS64 P0, [R6+URZ], R5 ;  /* 0x00000005060085a7 */ /* 0x000e64000800007f */
[----:B-1----:R-:W-:Y:S05]  /*c850*/  @!P0 BRA `(.L_x_307) ;  /* 0xfffffffc00f08947 */ /* 0x002fea000383ffff */
[----:B------:R-:W-:Y:S05]  /*c860*/  BRA `(.L_x_319) ;  /* 0xfffffffc00087947 */ /* 0x000fea000383ffff */
.L_x_308:
[----:B-1----:R1:W2:Y:S02]  /*c870*/  SYNCS.PHASECHK.TRANS64.TRYWAIT P0, [R9+URZ], R4 ;  /* 0x00000004090075a7 */ /* 0x0022a4000800017f */
[----:B--2---:R-:W-:Y:S05]  /*c880*/  @!P0 NANOSLEEP.SYNCS 0x989680 ;  /* 0x009896800000895d */ /* 0x004fea0003900000 */
[----:B------:R-:W2:Y:S02]  /*c890*/  @!P0 SYNCS.PHASECHK.TRANS64 P0, [R9+URZ], R4 ;  /* 0x00000004090085a7 */ /* 0x000ea4000800007f */
[----:B--2---:R-:W-:Y:S05]  /*c8a0*/  @!P0 BRA `(.L_x_308) ;  /* 0xfffffffc00f08947 */ /* 0x004fea000383ffff */
[----:B------:R-:W-:Y:S05]  /*c8b0*/  BRA `(.L_x_320) ;  /* 0xfffffffc00107947 */ /* 0x000fea000383ffff */
.L_x_321:
[----:B------:R-:W-:-:S00]  /*c8c0*/  BRA `(.L_x_321) ;  /* 0xfffffffc00fc7947 */ /* 0x000fc0000383ffff */
[----:B------:R-:W-:-:S00]  /*c8d0*/  NOP ;  /* 0x0000000000007918 */ /* 0x000fc00000000000 */
        /* <DEDUP_REMOVED lines=10> */
.L_x_322:


//--------------------- .nv.global.init           --------------------------
	.section	.nv.global.init,"aw",@progbits
.nv.global.init:
	.type		$str$22,@object
	.size		$str$22,($str$23 - $str$22)
$str$22:
        /*0000*/ 	.byte	0x6b, 0x5f, 0x74, 0x69, 0x6c, 0x65, 0x5f, 0x63, 0x6f, 0x75, 0x6e, 0x74, 0x20, 0x3e, 0x3d, 0x20
        /*0010*/ 	.byte	0x31, 0x00
	.type		$str$23,@object
	.size		$str$23,(__unnamed_1 - $str$23)
$str$23:
        /*0012*/ 	.byte	0x2f, 0x74, 0x6d, 0x70, 0x2f, 0x63, 0x75, 0x74, 0x6c, 0x61, 0x73, 0x73, 0x5f, 0x73, 0x77, 0x65
        /*0022*/ 	.byte	0x65, 0x70, 0x5f, 0x73, 0x72, 0x63, 0x2f, 0x69, 0x6e, 0x63, 0x6c, 0x75, 0x64, 0x65, 0x2f, 0x63
        /*0032*/ 	.byte	0x75, 0x74, 0x6c, 0x61, 0x73, 0x73, 0x2f, 0x67, 0x65, 0x6d, 0x6d, 0x2f, 0x63, 0x6f, 0x6c, 0x6c
        /*0042*/ 	.byte	0x65, 0x63, 0x74, 0x69, 0x76, 0x65, 0x2f, 0x73, 0x6d, 0x39, 0x30, 0x5f, 0x6d, 0x6d, 0x61, 0x5f
        /*0052*/ 	.byte	0x74, 0x6d, 0x61, 0x5f, 0x67, 0x6d, 0x6d, 0x61, 0x5f, 0x73, 0x73, 0x5f, 0x77, 0x61, 0x72, 0x70
        /*0062*/ 	.byte	0x73, 0x70, 0x65, 0x63, 0x69, 0x61, 0x6c, 0x69, 0x7a, 0x65, 0x64, 0x2e, 0x68, 0x70, 0x70, 0x00
	.type		__unnamed_1,@object
	.size		__unnamed_1,(.L_0 - __unnamed_1)
__unnamed_1:
        /*0072*/ 	.byte	0x76, 0x6f, 0x69, 0x64, 0x20, 0x63, 0x75, 0x74, 0x6c, 0x61, 0x73, 0x73, 0x3a, 0x3a, 0x67, 0x65
        /* <DEDUP_REMOVED lines=177> */
        /*0b92*/ 	.byte	0x00
.L_0:


//--------------------- .nv.shared._ZN7cutlass13device_kernelINS_4gemm6kernel13GemmUniversalIN4cute5tupleIJiiiiEEENS1_10collective13CollectiveMmaINS1_34MainloopSm90TmaGmmaWarpSpecializedILi5ENS5_IJNS4_1CILi1EEESB_SB_EEENS1_35KernelTmaWarpSpecializedCooperativeEEENS5_IJNSA_ILi256EEENSA_ILi128EEENSA_ILi64EEEEEENS_10tfloat32_tENS5_IJlSB_lEEESJ_SK_NS4_8TiledMMAINS4_8MMA_AtomIJNS4_4SM904GMMA30MMA_64x128x8_F32TF32TF32_SS_TNILNSO_7ScaleInE1ELSQ_1EEEEEENS4_6LayoutINS5_IJNSA_ILi2EEESB_SB_EEENS5_IJSB_NSA_ILi0EEESW_EEEEENS5_IJNS4_10UnderscoreESZ_SZ_EEEEENS4_13SM90_TMA_LOADENS4_14ComposedLayoutINS4_7SwizzleILi3ELi4ELi3EEENS4_18smem_ptr_flag_bitsILi32EEENST_INS5_IJNSA_ILi8EEENSA_ILi32EEEEEENS5_IJS19_SB_EEEEEEEvNS4_8identityES12_S1D_vS1E_EENS_8epilogue10collective6detail29Sm90TmaWarpSpecializedAdapterINS1H_15DefaultEpilogueISJ_SK_SK_NS1G_6thread17LinearCombinationISJ_Li1EffLNS1L_9ScaleType4KindE0ELNS_15FloatRoundStyleE2ESJ_EENS1_15EpilogueDefaultEEEEEvvEEEEvNT_6ParamsE --------------------------
	.section	.nv.shared._ZN7cutlass13device_kernelINS_4gemm6kernel13GemmUniversalIN4cute5tupleIJiiiiEEENS1_10collective13CollectiveMmaINS1_34MainloopSm90TmaGmmaWarpSpecializedILi5ENS5_IJNS4_1CILi1EEESB_SB_EEENS1_35KernelTmaWarpSpecializedCooperativeEEENS5_IJNSA_ILi256EEENSA_ILi128EEENSA_ILi64EEEEEENS_10tfloat32_tENS5_IJlSB_lEEESJ_SK_NS4_8TiledMMAINS4_8MMA_AtomIJNS4_4SM904GMMA30MMA_64x128x8_F32TF32TF32_SS_TNILNSO_7ScaleInE1ELSQ_1EEEEEENS4_6LayoutINS5_IJNSA_ILi2EEESB_SB_EEENS5_IJSB_NSA_ILi0EEESW_EEEEENS5_IJNS4_10UnderscoreESZ_SZ_EEEEENS4_13SM90_TMA_LOADENS4_14ComposedLayoutINS4_7SwizzleILi3ELi4ELi3EEENS4_18smem_ptr_flag_bitsILi32EEENST_INS5_IJNSA_ILi8EEENSA_ILi32EEEEEENS5_IJS19_SB_EEEEEEEvNS4_8identityES12_S1D_vS1E_EENS_8epilogue10collective6detail29Sm90TmaWarpSpecializedAdapterINS1H_15DefaultEpilogueISJ_SK_SK_NS1G_6thread17LinearCombinationISJ_Li1EffLNS1L_9ScaleType4KindE0ELNS_15FloatRoundStyleE2ESJ_EENS1_15EpilogueDefaultEEEEEvvEEEEvNT_6ParamsE,"aw",@nobits
	.sectionflags	@""
	.align	16
	.zero		1024


//--------------------- .nv.shared.reserved.0     --------------------------
	.section	.nv.shared.reserved.0,"aw",@nobits
	.weak		__nv_reservedSMEM_offset_0_alias
	.size		__nv_reservedSMEM_offset_0_alias, 0, 0
	.other		__nv_reservedSMEM_offset_0_alias,@"STO_CUDA_RESERVED_SHARED STV_DEFAULT"
__nv_reservedSMEM_offset_0_alias:
	.zero		0


//--------------------- .nv.global                --------------------------
	.section	.nv.global,"aw",@nobits
.nv.global:
	.type		_ZN39_INTERNAL_a13b2f15_4_k_cu_510aa045_63594cute1_E,@object
	.size		_ZN39_INTERNAL_a13b2f15_4_k_cu_510aa045_63594cute1_E,(_ZN39_INTERNAL_a13b2f15_4_k_cu_510aa045_63594cuda3std3__45__cpo6cbeginE - _ZN39_INTERNAL_a13b2f15_4_k_cu_510aa045_63594cute1_E)
_ZN39_INTERNAL_a13b2f15_4_k_cu_510aa045_63594cute1_E:
	.zero		1
	.type		_ZN39_INTERNAL_a13b2f15_4_k_cu_510aa045_63594cuda3std3__45__cpo6cbeginE,@object
	.size		_ZN39_INTERNAL_a13b2f15_4_k_cu_510aa045_63594cuda3std3__45__cpo6cbeginE,(_ZN39_INTERNAL_a13b2f15_4_k_cu_510aa045_63594cuda3std3__48in_placeE - _ZN39_INTERNAL_a13b2f15_4_k_cu_510aa045_63594cuda3std3__45__cpo6cbeginE)
_ZN39_INTERNAL_a13b2f15_4_k_cu_510aa045_63594cuda3std3__45__cpo6cbeginE:
	.zero		1
	.type		_ZN39_INTERNAL_a13b2f15_4_k_cu_510aa045_63594cuda3std3__48in_placeE,@object
	.size		_ZN39_INTERNAL_a13b2f15_4_k_cu_510aa045_63594cuda3std3__48in_placeE,(_ZN39_INTERNAL_a13b2f15_4_k_cu_510aa045_63594cuda3std6ranges3__45__cpo9iter_moveE - _ZN39_INTERNAL_a13b2f15_4_k_cu_510aa045_63594cuda3std3__48in_placeE)
_ZN39_INTERNAL_a13b2f15_4_k_cu_510aa045_63594cuda3std3__48in_placeE:
	.zero		1
	.type		_ZN39_INTERNAL_a13b2f15_4_k_cu_510aa045_63594cuda3std6ranges3__45__cpo9iter_moveE,@object
	.size		_ZN39_INTERNAL_a13b2f15_4_k_cu_510aa045_63594cuda3std6ranges3__45__cpo9iter_moveE,(_ZN39_INTERNAL_a13b2f15_4_k_cu_510aa045_63594cuda3std3__45__cpo5beginE - _ZN39_INTERNAL_a13b2f15_4_k_cu_510aa045_63594cuda3std6ranges3__45__cpo9iter_moveE)
_ZN39_INTERNAL_a13b2f15_4_k_cu_510aa045_63594cuda3std6ranges3__45__cpo9iter_moveE:
	.zero		1
	.type		_ZN39_INTERNAL_a13b2f15_4_k_cu_510aa045_63594cuda3std3__45__cpo5beginE,@object
	.size		_ZN39_INTERNAL_a13b2f15_4_k_cu_510aa045_63594cuda3std3__45__cpo5beginE,(_ZN39_INTERNAL_a13b2f15_4_k_cu_510aa045_63594cuda3std3__441_GLOBAL__N__a13b2f15_4_k_cu_510aa045_63596ignoreE - _ZN39_INTERNAL_a13b2f15_4_k_cu_510aa045_63594cuda3std3__45__cpo5beginE)
_ZN39_INTERNAL_a13b2f15_4_k_cu_510aa045_63594cuda3std3__45__cpo5beginE:
	.zero		1
	.type		_ZN39_INTERNAL_a13b2f15_4_k_cu_510aa045_63594cuda3std3__441_GLOBAL__N__a13b2f15_4_k_cu_510aa045_63596ignoreE,@object
	.size		_ZN39_INTERNAL_a13b2f15_4_k_cu_510aa045_63594cuda3std3__441_GLOBAL__N__a13b2f15_4_k_cu_510aa045_63596ignoreE,(_ZN39_INTERNAL_a13b2f15_4_k_cu_510aa045_63594cute7productE - _ZN39_INTERNAL_a13b2f15_4_k_cu_510aa045_63594cuda3std3__441_GLOBAL__N__a13b2f15_4_k_cu_510aa045_63596ignoreE)
_ZN39_INTERNAL_a13b2f15_4_k_cu_510aa045_63594cuda3std3__441_GLOBAL__N__a13b2f15_4_k_cu_510aa045_63596ignoreE:
	.zero		1
	.type		_ZN39_INTERNAL_a13b2f15_4_k_cu_510aa045_63594cute7productE,@object
	.size		_ZN39_INTERNAL_a13b2f15_4_k_cu_510aa045_63594cute7productE,(_ZN39_INTERNAL_a13b2f15_4_k_cu_510aa045_63594cuda3std3__45__cpo3endE - _ZN39_INTERNAL_a13b2f15_4_k_cu_510aa045_63594cute7productE)
_ZN39_INTERNAL_a13b2f15_4_k_cu_510aa045_63594cute7productE:
	.zero		1
	.type		_ZN39_INTERNAL_a13b2f15_4_k_cu_510aa045_63594cuda3std3__45__cpo3endE,@object
	.size		_ZN39_INTERNAL_a13b2f15_4_k_cu_510aa045_63594cuda3std3__45__cpo3endE,(_ZN39_INTERNAL_a13b2f15_4_k_cu_510aa045_63594cuda3std3__419piecewise_constructE - _ZN39_INTERNAL_a13b2f15_4_k_cu_510aa045_63594cuda3std3__45__cpo3endE)
_ZN39_INTERNAL_a13b2f15_4_k_cu_510aa045_63594cuda3std3__45__cpo3endE:
	.zero		1
	.type		_ZN39_INTERNAL_a13b2f15_4_k_cu_510aa045_63594cuda3std3__419piecewise_constructE,@object
	.size		_ZN39_INTERNAL_a13b2f15_4_k_cu_510aa045_63594cuda3std3__419piecewise_constructE,(_ZN39_INTERNAL_a13b2f15_4_k_cu_510aa045_63594cuda3std3__45__cpo4cendE - _ZN39_INTERNAL_a13b2f15_4_k_cu_510aa045_63594cuda3std3__419piecewise_constructE)
_ZN39_INTERNAL_a13b2f15_4_k_cu_510aa045_63594cuda3std3__419piecewise_constructE:
	.zero		1
	.type		_ZN39_INTERNAL_a13b2f15_4_k_cu_510aa045_63594cuda3std3__45__cpo4cendE,@object
	.size		_ZN39_INTERNAL_a13b2f15_4_k_cu_510aa045_63594cuda3std3__45__cpo4cendE,(_ZN39_INTERNAL_a13b2f15_4_k_cu_510aa045_63594cuda3std6ranges3__45__cpo4swapE - _ZN39_INTERNAL_a13b2f15_4_k_cu_510aa045_63594cuda3std3__45__cpo4cendE)
_ZN39_INTERNAL_a13b2f15_4_k_cu_510aa045_63594cuda3std3__45__cpo4cendE:
	.zero		1
	.type		_ZN39_INTERNAL_a13b2f15_4_k_cu_510aa045_63594cuda3std6ranges3__45__cpo4swapE,@object
	.size		_ZN39_INTERNAL_a13b2f15_4_k_cu_510aa045_63594cuda3std6ranges3__45__cpo4swapE,(.L_8 - _ZN39_INTERNAL_a13b2f15_4_k_cu_510aa045_63594cuda3std6ranges3__45__cpo4swapE)
_ZN39_INTERNAL_a13b2f15_4_k_cu_510aa045_63594cuda3std6ranges3__45__cpo4swapE:
	.zero		1
.L_8:


//--------------------- .nv.constant0._ZN7cutlass13device_kernelINS_4gemm6kernel13GemmUniversalIN4cute5tupleIJiiiiEEENS1_10collective13CollectiveMmaINS1_34MainloopSm90TmaGmmaWarpSpecializedILi5ENS5_IJNS4_1CILi1EEESB_SB_EEENS1_35KernelTmaWarpSpecializedCooperativeEEENS5_IJNSA_ILi256EEENSA_ILi128EEENSA_ILi64EEEEEENS_10tfloat32_tENS5_IJlSB_lEEESJ_SK_NS4_8TiledMMAINS4_8MMA_AtomIJNS4_4SM904GMMA30MMA_64x128x8_F32TF32TF32_SS_TNILNSO_7ScaleInE1ELSQ_1EEEEEENS4_6LayoutINS5_IJNSA_ILi2EEESB_SB_EEENS5_IJSB_NSA_ILi0EEESW_EEEEENS5_IJNS4_10UnderscoreESZ_SZ_EEEEENS4_13SM90_TMA_LOADENS4_14ComposedLayoutINS4_7SwizzleILi3ELi4ELi3EEENS4_18smem_ptr_flag_bitsILi32EEENST_INS5_IJNSA_ILi8EEENSA_ILi32EEEEEENS5_IJS19_SB_EEEEEEEvNS4_8identityES12_S1D_vS1E_EENS_8epilogue10collective6detail29Sm90TmaWarpSpecializedAdapterINS1H_15DefaultEpilogueISJ_SK_SK_NS1G_6thread17LinearCombinationISJ_Li1EffLNS1L_9ScaleType4KindE0ELNS_15FloatRoundStyleE2ESJ_EENS1_15EpilogueDefaultEEEEEvvEEEEvNT_6ParamsE --------------------------
	.section	.nv.constant0._ZN7cutlass13device_kernelINS_4gemm6kernel13GemmUniversalIN4cute5tupleIJiiiiEEENS1_10collective13CollectiveMmaINS1_34MainloopSm90TmaGmmaWarpSpecializedILi5ENS5_IJNS4_1CILi1EEESB_SB_EEENS1_35KernelTmaWarpSpecializedCooperativeEEENS5_IJNSA_ILi256EEENSA_ILi128EEENSA_ILi64EEEEEENS_10tfloat32_tENS5_IJlSB_lEEESJ_SK_NS4_8TiledMMAINS4_8MMA_AtomIJNS4_4SM904GMMA30MMA_64x128x8_F32TF32TF32_SS_TNILNSO_7ScaleInE1ELSQ_1EEEEEENS4_6LayoutINS5_IJNSA_ILi2EEESB_SB_EEENS5_IJSB_NSA_ILi0EEESW_EEEEENS5_IJNS4_10UnderscoreESZ_SZ_EEEEENS4_13SM90_TMA_LOADENS4_14ComposedLayoutINS4_7SwizzleILi3ELi4ELi3EEENS4_18smem_ptr_flag_bitsILi32EEENST_INS5_IJNSA_ILi8EEENSA_ILi32EEEEEENS5_IJS19_SB_EEEEEEEvNS4_8identityES12_S1D_vS1E_EENS_8epilogue10collective6detail29Sm90TmaWarpSpecializedAdapterINS1H_15DefaultEpilogueISJ_SK_SK_NS1G_6thread17LinearCombinationISJ_Li1EffLNS1L_9ScaleType4KindE0ELNS_15FloatRoundStyleE2ESJ_EENS1_15EpilogueDefaultEEEEEvvEEEEvNT_6ParamsE,"a",@progbits
	.sectionflags	@""
	.align	4
.nv.constant0._ZN7cutlass13device_kernelINS_4gemm6kernel13GemmUniversalIN4cute5tupleIJiiiiEEENS1_10collective13CollectiveMmaINS1_34MainloopSm90TmaGmmaWarpSpecializedILi5ENS5_IJNS4_1CILi1EEESB_SB_EEENS1_35KernelTmaWarpSpecializedCooperativeEEENS5_IJNSA_ILi256EEENSA_ILi128EEENSA_ILi64EEEEEENS_10tfloat32_tENS5_IJlSB_lEEESJ_SK_NS4_8TiledMMAINS4_8MMA_AtomIJNS4_4SM904GMMA30MMA_64x128x8_F32TF32TF32_SS_TNILNSO_7ScaleInE1ELSQ_1EEEEEENS4_6LayoutINS5_IJNSA_ILi2EEESB_SB_EEENS5_IJSB_NSA_ILi0EEESW_EEEEENS5_IJNS4_10UnderscoreESZ_SZ_EEEEENS4_13SM90_TMA_LOADENS4_14ComposedLayoutINS4_7SwizzleILi3ELi4ELi3EEENS4_18smem_ptr_flag_bitsILi32EEENST_INS5_IJNSA_ILi8EEENSA_ILi32EEEEEENS5_IJS19_SB_EEEEEEEvNS4_8identityES12_S1D_vS1E_EENS_8epilogue10collective6detail29Sm90TmaWarpSpecializedAdapterINS1H_15DefaultEpilogueISJ_SK_SK_NS1G_6thread17LinearCombinationISJ_Li1EffLNS1L_9ScaleType4KindE0ELNS_15FloatRoundStyleE2ESJ_EENS1_15EpilogueDefaultEEEEEvvEEEEvNT_6ParamsE:
	.zero		1664


//--------------------- SYMBOLS --------------------------

	.type		.nv.reservedSmem.offset0,@object
	.size		.nv.reservedSmem.offset0,0x4
	.type		__assertfail,@function
